	.headerflags	@"EF_CUDA_TEXMODE_UNIFIED EF_CUDA_64BIT_ADDRESS EF_CUDA_SM86 EF_CUDA_VIRTUAL_SM(EF_CUDA_SM86)"
	.elftype	@"ET_EXEC"


//--------------------- .nv.info                  --------------------------
	.section	.nv.info,"",@"SHT_CUDA_INFO"
	.align	4


	//----- nvinfo : EIATTR_REGCOUNT
	.align		4
        /*0000*/ 	.byte	0x04, 0x2f
        /*0002*/ 	.short	(.L_1 - .L_0)
	.align		4
.L_0:
        /*0004*/ 	.word	index@(copy_n_1_to_256__kernel)
        /*0008*/ 	.word	0x0000001b


	//----- nvinfo : EIATTR_MAX_STACK_SIZE
	.align		4
.L_1:
        /*000c*/ 	.byte	0x04, 0x23
        /*000e*/ 	.short	(.L_3 - .L_2)
	.align		4
.L_2:
        /*0010*/ 	.word	index@(copy_n_1_to_256__kernel)
        /*0014*/ 	.word	0x00000000


	//----- nvinfo : EIATTR_MIN_STACK_SIZE
	.align		4
.L_3:
        /*0018*/ 	.byte	0x04, 0x12
        /*001a*/ 	.short	(.L_5 - .L_4)
	.align		4
.L_4:
        /*001c*/ 	.word	index@(copy_n_1_to_256__kernel)
        /*0020*/ 	.word	0x00000000


	//----- nvinfo : EIATTR_FRAME_SIZE
	.align		4
.L_5:
        /*0024*/ 	.byte	0x04, 0x11
        /*0026*/ 	.short	(.L_7 - .L_6)
	.align		4
.L_6:
        /*0028*/ 	.word	index@(copy_n_1_to_256__kernel)
        /*002c*/ 	.word	0x00000000


	//----- nvinfo : EIATTR_REGCOUNT
	.align		4
.L_7:
        /*0030*/ 	.byte	0x04, 0x2f
        /*0032*/ 	.short	(.L_9 - .L_8)
	.align		4
.L_8:
        /*0034*/ 	.word	index@(copy_n_257_to_512__kernel)
        /*0038*/ 	.word	0x00000023


	//----- nvinfo : EIATTR_MAX_STACK_SIZE
	.align		4
.L_9:
        /*003c*/ 	.byte	0x04, 0x23
        /*003e*/ 	.short	(.L_11 - .L_10)
	.align		4
.L_10:
        /*0040*/ 	.word	index@(copy_n_257_to_512__kernel)
        /*0044*/ 	.word	0x00000000


	//----- nvinfo : EIATTR_MIN_STACK_SIZE
	.align		4
.L_11:
        /*0048*/ 	.byte	0x04, 0x12
        /*004a*/ 	.short	(.L_13 - .L_12)
	.align		4
.L_12:
        /*004c*/ 	.word	index@(copy_n_257_to_512__kernel)
        /*0050*/ 	.word	0x00000000


	//----- nvinfo : EIATTR_FRAME_SIZE
	.align		4
.L_13:
        /*0054*/ 	.byte	0x04, 0x11
        /*0056*/ 	.short	(.L_15 - .L_14)
	.align		4
.L_14:
        /*0058*/ 	.word	index@(copy_n_257_to_512__kernel)
        /*005c*/ 	.word	0x00000000


	//----- nvinfo : EIATTR_REGCOUNT
	.align		4
.L_15:
        /*0060*/ 	.byte	0x04, 0x2f
        /*0062*/ 	.short	(.L_17 - .L_16)
	.align		4
.L_16:
        /*0064*/ 	.word	index@(copy_n_513_to_768__kernel)
        /*0068*/ 	.word	0x00000023


	//----- nvinfo : EIATTR_MAX_STACK_SIZE
	.align		4
.L_17:
        /*006c*/ 	.byte	0x04, 0x23
        /*006e*/ 	.short	(.L_19 - .L_18)
	.align		4
.L_18:
        /*0070*/ 	.word	index@(copy_n_513_to_768__kernel)
        /*0074*/ 	.word	0x00000000


	//----- nvinfo : EIATTR_MIN_STACK_SIZE
	.align		4
.L_19:
        /*0078*/ 	.byte	0x04, 0x12
        /*007a*/ 	.short	(.L_21 - .L_20)
	.align		4
.L_20:
        /*007c*/ 	.word	index@(copy_n_513_to_768__kernel)
        /*0080*/ 	.word	0x00000000


	//----- nvinfo : EIATTR_FRAME_SIZE
	.align		4
.L_21:
        /*0084*/ 	.byte	0x04, 0x11
        /*0086*/ 	.short	(.L_23 - .L_22)
	.align		4
.L_22:
        /*0088*/ 	.word	index@(copy_n_513_to_768__kernel)
        /*008c*/ 	.word	0x00000000


	//----- nvinfo : EIATTR_REGCOUNT
	.align		4
.L_23:
        /*0090*/ 	.byte	0x04, 0x2f
        /*0092*/ 	.short	(.L_25 - .L_24)
	.align		4
.L_24:
        /*0094*/ 	.word	index@(copy_n_769_to_1024__kernel)
        /*0098*/ 	.word	0x00000023


	//----- nvinfo : EIATTR_MAX_STACK_SIZE
	.align		4
.L_25:
        /*009c*/ 	.byte	0x04, 0x23
        /*009e*/ 	.short	(.L_27 - .L_26)
	.align		4
.L_26:
        /*00a0*/ 	.word	index@(copy_n_769_to_1024__kernel)
        /*00a4*/ 	.word	0x00000000


	//----- nvinfo : EIATTR_MIN_STACK_SIZE
	.align		4
.L_27:
        /*00a8*/ 	.byte	0x04, 0x12
        /*00aa*/ 	.short	(.L_29 - .L_28)
	.align		4
.L_28:
        /*00ac*/ 	.word	index@(copy_n_769_to_1024__kernel)
        /*00b0*/ 	.word	0x00000000


	//----- nvinfo : EIATTR_FRAME_SIZE
	.align		4
.L_29:
        /*00b4*/ 	.byte	0x04, 0x11
        /*00b6*/ 	.short	(.L_31 - .L_30)
	.align		4
.L_30:
        /*00b8*/ 	.word	index@(copy_n_769_to_1024__kernel)
        /*00bc*/ 	.word	0x00000000


	//----- nvinfo : EIATTR_REGCOUNT
	.align		4
.L_31:
        /*00c0*/ 	.byte	0x04, 0x2f
        /*00c2*/ 	.short	(.L_33 - .L_32)
	.align		4
.L_32:
        /*00c4*/ 	.word	index@(copy_n_1025_to_1280__kernel)
        /*00c8*/ 	.word	0x00000023


	//----- nvinfo : EIATTR_MAX_STACK_SIZE
	.align		4
.L_33:
        /*00cc*/ 	.byte	0x04, 0x23
        /*00ce*/ 	.short	(.L_35 - .L_34)
	.align		4
.L_34:
        /*00d0*/ 	.word	index@(copy_n_1025_to_1280__kernel)
        /*00d4*/ 	.word	0x00000000


	//----- nvinfo : EIATTR_MIN_STACK_SIZE
	.align		4
.L_35:
        /*00d8*/ 	.byte	0x04, 0x12
        /*00da*/ 	.short	(.L_37 - .L_36)
	.align		4
.L_36:
        /*00dc*/ 	.word	index@(copy_n_1025_to_1280__kernel)
        /*00e0*/ 	.word	0x00000000


	//----- nvinfo : EIATTR_FRAME_SIZE
	.align		4
.L_37:
        /*00e4*/ 	.byte	0x04, 0x11
        /*00e6*/ 	.short	(.L_39 - .L_38)
	.align		4
.L_38:
        /*00e8*/ 	.word	index@(copy_n_1025_to_1280__kernel)
        /*00ec*/ 	.word	0x00000000


	//----- nvinfo : EIATTR_REGCOUNT
	.align		4
.L_39:
        /*00f0*/ 	.byte	0x04, 0x2f
        /*00f2*/ 	.short	(.L_41 - .L_40)
	.align		4
.L_40:
        /*00f4*/ 	.word	index@(copy_n_1281_to_1536__kernel)
        /*00f8*/ 	.word	0x00000023


	//----- nvinfo : EIATTR_MAX_STACK_SIZE
	.align		4
.L_41:
        /*00fc*/ 	.byte	0x04, 0x23
        /*00fe*/ 	.short	(.L_43 - .L_42)
	.align		4
.L_42:
        /*0100*/ 	.word	index@(copy_n_1281_to_1536__kernel)
        /*0104*/ 	.word	0x00000000


	//----- nvinfo : EIATTR_MIN_STACK_SIZE
	.align		4
.L_43:
        /*0108*/ 	.byte	0x04, 0x12
        /*010a*/ 	.short	(.L_45 - .L_44)
	.align		4
.L_44:
        /*010c*/ 	.word	index@(copy_n_1281_to_1536__kernel)
        /*0110*/ 	.word	0x00000000


	//----- nvinfo : EIATTR_FRAME_SIZE
	.align		4
.L_45:
        /*0114*/ 	.byte	0x04, 0x11
        /*0116*/ 	.short	(.L_47 - .L_46)
	.align		4
.L_46:
        /*0118*/ 	.word	index@(copy_n_1281_to_1536__kernel)
        /*011c*/ 	.word	0x00000000


	//----- nvinfo : EIATTR_REGCOUNT
	.align		4
.L_47:
        /*0120*/ 	.byte	0x04, 0x2f
        /*0122*/ 	.short	(.L_49 - .L_48)
	.align		4
.L_48:
        /*0124*/ 	.word	index@(copy_n_1537_to_1792__kernel)
        /*0128*/ 	.word	0x0000001b


	//----- nvinfo : EIATTR_MAX_STACK_SIZE
	.align		4
.L_49:
        /*012c*/ 	.byte	0x04, 0x23
        /*012e*/ 	.short	(.L_51 - .L_50)
	.align		4
.L_50:
        /*0130*/ 	.word	index@(copy_n_1537_to_1792__kernel)
        /*0134*/ 	.word	0x00000000


	//----- nvinfo : EIATTR_MIN_STACK_SIZE
	.align		4
.L_51:
        /*0138*/ 	.byte	0x04, 0x12
        /*013a*/ 	.short	(.L_53 - .L_52)
	.align		4
.L_52:
        /*013c*/ 	.word	index@(copy_n_1537_to_1792__kernel)
        /*0140*/ 	.word	0x00000000


	//----- nvinfo : EIATTR_FRAME_SIZE
	.align		4
.L_53:
        /*0144*/ 	.byte	0x04, 0x11
        /*0146*/ 	.short	(.L_55 - .L_54)
	.align		4
.L_54:
        /*0148*/ 	.word	index@(copy_n_1537_to_1792__kernel)
        /*014c*/ 	.word	0x00000000


	//----- nvinfo : EIATTR_REGCOUNT
	.align		4
.L_55:
        /*0150*/ 	.byte	0x04, 0x2f
        /*0152*/ 	.short	(.L_57 - .L_56)
	.align		4
.L_56:
        /*0154*/ 	.word	index@(copy_n_1793_to_2048__kernel)
        /*0158*/ 	.word	0x00000023


	//----- nvinfo : EIATTR_MAX_STACK_SIZE
	.align		4
.L_57:
        /*015c*/ 	.byte	0x04, 0x23
        /*015e*/ 	.short	(.L_59 - .L_58)
	.align		4
.L_58:
        /*0160*/ 	.word	index@(copy_n_1793_to_2048__kernel)
        /*0164*/ 	.word	0x00000000


	//----- nvinfo : EIATTR_MIN_STACK_SIZE
	.align		4
.L_59:
        /*0168*/ 	.byte	0x04, 0x12
        /*016a*/ 	.short	(.L_61 - .L_60)
	.align		4
.L_60:
        /*016c*/ 	.word	index@(copy_n_1793_to_2048__kernel)
        /*0170*/ 	.word	0x00000000


	//----- nvinfo : EIATTR_FRAME_SIZE
	.align		4
.L_61:
        /*0174*/ 	.byte	0x04, 0x11
        /*0176*/ 	.short	(.L_63 - .L_62)
	.align		4
.L_62:
        /*0178*/ 	.word	index@(copy_n_1793_to_2048__kernel)
        /*017c*/ 	.word	0x00000000


	//----- nvinfo : EIATTR_REGCOUNT
	.align		4
.L_63:
        /*0180*/ 	.byte	0x04, 0x2f
        /*0182*/ 	.short	(.L_65 - .L_64)
	.align		4
.L_64:
        /*0184*/ 	.word	index@(copy_n_2049_to_2304__kernel)
        /*0188*/ 	.word	0x00000023


	//----- nvinfo : EIATTR_MAX_STACK_SIZE
	.align		4
.L_65:
        /*018c*/ 	.byte	0x04, 0x23
        /*018e*/ 	.short	(.L_67 - .L_66)
	.align		4
.L_66:
        /*0190*/ 	.word	index@(copy_n_2049_to_2304__kernel)
        /*0194*/ 	.word	0x00000000


	//----- nvinfo : EIATTR_MIN_STACK_SIZE
	.align		4
.L_67:
        /*0198*/ 	.byte	0x04, 0x12
        /*019a*/ 	.short	(.L_69 - .L_68)
	.align		4
.L_68:
        /*019c*/ 	.word	index@(copy_n_2049_to_2304__kernel)
        /*01a0*/ 	.word	0x00000000


	//----- nvinfo : EIATTR_FRAME_SIZE
	.align		4
.L_69:
        /*01a4*/ 	.byte	0x04, 0x11
        /*01a6*/ 	.short	(.L_71 - .L_70)
	.align		4
.L_70:
        /*01a8*/ 	.word	index@(copy_n_2049_to_2304__kernel)
        /*01ac*/ 	.word	0x00000000


	//----- nvinfo : EIATTR_REGCOUNT
	.align		4
.L_71:
        /*01b0*/ 	.byte	0x04, 0x2f
        /*01b2*/ 	.short	(.L_73 - .L_72)
	.align		4
.L_72:
        /*01b4*/ 	.word	index@(copy_n_2305_to_2560__kernel)
        /*01b8*/ 	.word	0x00000023


	//----- nvinfo : EIATTR_MAX_STACK_SIZE
	.align		4
.L_73:
        /*01bc*/ 	.byte	0x04, 0x23
        /*01be*/ 	.short	(.L_75 - .L_74)
	.align		4
.L_74:
        /*01c0*/ 	.word	index@(copy_n_2305_to_2560__kernel)
        /*01c4*/ 	.word	0x00000000


	//----- nvinfo : EIATTR_MIN_STACK_SIZE
	.align		4
.L_75:
        /*01c8*/ 	.byte	0x04, 0x12
        /*01ca*/ 	.short	(.L_77 - .L_76)
	.align		4
.L_76:
        /*01cc*/ 	.word	index@(copy_n_2305_to_2560__kernel)
        /*01d0*/ 	.word	0x00000000


	//----- nvinfo : EIATTR_FRAME_SIZE
	.align		4
.L_77:
        /*01d4*/ 	.byte	0x04, 0x11
        /*01d6*/ 	.short	(.L_79 - .L_78)
	.align		4
.L_78:
        /*01d8*/ 	.word	index@(copy_n_2305_to_2560__kernel)
        /*01dc*/ 	.word	0x00000000


	//----- nvinfo : EIATTR_REGCOUNT
	.align		4
.L_79:
        /*01e0*/ 	.byte	0x04, 0x2f
        /*01e2*/ 	.short	(.L_81 - .L_80)
	.align		4
.L_80:
        /*01e4*/ 	.word	index@(copy_n_2561_to_2816__kernel)
        /*01e8*/ 	.word	0x00000023


	//----- nvinfo : EIATTR_MAX_STACK_SIZE
	.align		4
.L_81:
        /*01ec*/ 	.byte	0x04, 0x23
        /*01ee*/ 	.short	(.L_83 - .L_82)
	.align		4
.L_82:
        /*01f0*/ 	.word	index@(copy_n_2561_to_2816__kernel)
        /*01f4*/ 	.word	0x00000000


	//----- nvinfo : EIATTR_MIN_STACK_SIZE
	.align		4
.L_83:
        /*01f8*/ 	.byte	0x04, 0x12
        /*01fa*/ 	.short	(.L_85 - .L_84)
	.align		4
.L_84:
        /*01fc*/ 	.word	index@(copy_n_2561_to_2816__kernel)
        /*0200*/ 	.word	0x00000000


	//----- nvinfo : EIATTR_FRAME_SIZE
	.align		4
.L_85:
        /*0204*/ 	.byte	0x04, 0x11
        /*0206*/ 	.short	(.L_87 - .L_86)
	.align		4
.L_86:
        /*0208*/ 	.word	index@(copy_n_2561_to_2816__kernel)
        /*020c*/ 	.word	0x00000000


	//----- nvinfo : EIATTR_REGCOUNT
	.align		4
.L_87:
        /*0210*/ 	.byte	0x04, 0x2f
        /*0212*/ 	.short	(.L_89 - .L_88)
	.align		4
.L_88:
        /*0214*/ 	.word	index@(copy_n_2817_to_3072__kernel)
        /*0218*/ 	.word	0x00000023


	//----- nvinfo : EIATTR_MAX_STACK_SIZE
	.align		4
.L_89:
        /*021c*/ 	.byte	0x04, 0x23
        /*021e*/ 	.short	(.L_91 - .L_90)
	.align		4
.L_90:
        /*0220*/ 	.word	index@(copy_n_2817_to_3072__kernel)
        /*0224*/ 	.word	0x00000000


	//----- nvinfo : EIATTR_MIN_STACK_SIZE
	.align		4
.L_91:
        /*0228*/ 	.byte	0x04, 0x12
        /*022a*/ 	.short	(.L_93 - .L_92)
	.align		4
.L_92:
        /*022c*/ 	.word	index@(copy_n_2817_to_3072__kernel)
        /*0230*/ 	.word	0x00000000


	//----- nvinfo : EIATTR_FRAME_SIZE
	.align		4
.L_93:
        /*0234*/ 	.byte	0x04, 0x11
        /*0236*/ 	.short	(.L_95 - .L_94)
	.align		4
.L_94:
        /*0238*/ 	.word	index@(copy_n_2817_to_3072__kernel)
        /*023c*/ 	.word	0x00000000


	//----- nvinfo : EIATTR_REGCOUNT
	.align		4
.L_95:
        /*0240*/ 	.byte	0x04, 0x2f
        /*0242*/ 	.short	(.L_97 - .L_96)
	.align		4
.L_96:
        /*0244*/ 	.word	index@(copy_n_3073_to_3328__kernel)
        /*0248*/ 	.word	0x00000023


	//----- nvinfo : EIATTR_MAX_STACK_SIZE
	.align		4
.L_97:
        /*024c*/ 	.byte	0x04, 0x23
        /*024e*/ 	.short	(.L_99 - .L_98)
	.align		4
.L_98:
        /*0250*/ 	.word	index@(copy_n_3073_to_3328__kernel)
        /*0254*/ 	.word	0x00000000


	//----- nvinfo : EIATTR_MIN_STACK_SIZE
	.align		4
.L_99:
        /*0258*/ 	.byte	0x04, 0x12
        /*025a*/ 	.short	(.L_101 - .L_100)
	.align		4
.L_100:
        /*025c*/ 	.word	index@(copy_n_3073_to_3328__kernel)
        /*0260*/ 	.word	0x00000000


	//----- nvinfo : EIATTR_FRAME_SIZE
	.align		4
.L_101:
        /*0264*/ 	.byte	0x04, 0x11
        /*0266*/ 	.short	(.L_103 - .L_102)
	.align		4
.L_102:
        /*0268*/ 	.word	index@(copy_n_3073_to_3328__kernel)
        /*026c*/ 	.word	0x00000000


	//----- nvinfo : EIATTR_REGCOUNT
	.align		4
.L_103:
        /*0270*/ 	.byte	0x04, 0x2f
        /*0272*/ 	.short	(.L_105 - .L_104)
	.align		4
.L_104:
        /*0274*/ 	.word	index@(copy_n_3329_to_3584__kernel)
        /*0278*/ 	.word	0x00000023


	//----- nvinfo : EIATTR_MAX_STACK_SIZE
	.align		4
.L_105:
        /*027c*/ 	.byte	0x04, 0x23
        /*027e*/ 	.short	(.L_107 - .L_106)
	.align		4
.L_106:
        /*0280*/ 	.word	index@(copy_n_3329_to_3584__kernel)
        /*0284*/ 	.word	0x00000000


	//----- nvinfo : EIATTR_MIN_STACK_SIZE
	.align		4
.L_107:
        /*0288*/ 	.byte	0x04, 0x12
        /*028a*/ 	.short	(.L_109 - .L_108)
	.align		4
.L_108:
        /*028c*/ 	.word	index@(copy_n_3329_to_3584__kernel)
        /*0290*/ 	.word	0x00000000


	//----- nvinfo : EIATTR_FRAME_SIZE
	.align		4
.L_109:
        /*0294*/ 	.byte	0x04, 0x11
        /*0296*/ 	.short	(.L_111 - .L_110)
	.align		4
.L_110:
        /*0298*/ 	.word	index@(copy_n_3329_to_3584__kernel)
        /*029c*/ 	.word	0x00000000


	//----- nvinfo : EIATTR_REGCOUNT
	.align		4
.L_111:
        /*02a0*/ 	.byte	0x04, 0x2f
        /*02a2*/ 	.short	(.L_113 - .L_112)
	.align		4
.L_112:
        /*02a4*/ 	.word	index@(copy_n_3585_to_3840__kernel)
        /*02a8*/ 	.word	0x00000023


	//----- nvinfo : EIATTR_MAX_STACK_SIZE
	.align		4
.L_113:
        /*02ac*/ 	.byte	0x04, 0x23
        /*02ae*/ 	.short	(.L_115 - .L_114)
	.align		4
.L_114:
        /*02b0*/ 	.word	index@(copy_n_3585_to_3840__kernel)
        /*02b4*/ 	.word	0x00000000


	//----- nvinfo : EIATTR_MIN_STACK_SIZE
	.align		4
.L_115:
        /*02b8*/ 	.byte	0x04, 0x12
        /*02ba*/ 	.short	(.L_117 - .L_116)
	.align		4
.L_116:
        /*02bc*/ 	.word	index@(copy_n_3585_to_3840__kernel)
        /*02c0*/ 	.word	0x00000000


	//----- nvinfo : EIATTR_FRAME_SIZE
	.align		4
.L_117:
        /*02c4*/ 	.byte	0x04, 0x11
        /*02c6*/ 	.short	(.L_119 - .L_118)
	.align		4
.L_118:
        /*02c8*/ 	.word	index@(copy_n_3585_to_3840__kernel)
        /*02cc*/ 	.word	0x00000000


	//----- nvinfo : EIATTR_REGCOUNT
	.align		4
.L_119:
        /*02d0*/ 	.byte	0x04, 0x2f
        /*02d2*/ 	.short	(.L_121 - .L_120)
	.align		4
.L_120:
        /*02d4*/ 	.word	index@(copy_n_3841_to_4096__kernel)
        /*02d8*/ 	.word	0x00000023


	//----- nvinfo : EIATTR_MAX_STACK_SIZE
	.align		4
.L_121:
        /*02dc*/ 	.byte	0x04, 0x23
        /*02de*/ 	.short	(.L_123 - .L_122)
	.align		4
.L_122:
        /*02e0*/ 	.word	index@(copy_n_3841_to_4096__kernel)
        /*02e4*/ 	.word	0x00000000


	//----- nvinfo : EIATTR_MIN_STACK_SIZE
	.align		4
.L_123:
        /*02e8*/ 	.byte	0x04, 0x12
        /*02ea*/ 	.short	(.L_125 - .L_124)
	.align		4
.L_124:
        /*02ec*/ 	.word	index@(copy_n_3841_to_4096__kernel)
        /*02f0*/ 	.word	0x00000000


	//----- nvinfo : EIATTR_FRAME_SIZE
	.align		4
.L_125:
        /*02f4*/ 	.byte	0x04, 0x11
        /*02f6*/ 	.short	(.L_127 - .L_126)
	.align		4
.L_126:
        /*02f8*/ 	.word	index@(copy_n_3841_to_4096__kernel)
        /*02fc*/ 	.word	0x00000000
.L_127:


//--------------------- .nv.info.copy_n_3841_to_4096__kernel --------------------------
	.section	.nv.info.copy_n_3841_to_4096__kernel,"",@"SHT_CUDA_INFO"
	.align	4


	//----- nvinfo : EIATTR_CUDA_API_VERSION
	.align		4
        /*0000*/ 	.byte	0x04, 0x37
        /*0002*/ 	.short	(.L_129 - .L_128)
.L_128:
        /*0004*/ 	.word	0x00000076


	//----- nvinfo : EIATTR_SW2861232_WAR
	.align		4
.L_129:
        /*0008*/ 	.byte	0x01, 0x35
	.zero		2


	//----- nvinfo : EIATTR_PARAM_CBANK
	.align		4
        /*000c*/ 	.byte	0x04, 0x0a
        /*000e*/ 	.short	(.L_131 - .L_130)
	.align		4
.L_130:
        /*0010*/ 	.word	index@(.nv.constant0.copy_n_3841_to_4096__kernel)
        /*0014*/ 	.short	0x0160
        /*0016*/ 	.short	0x0018


	//----- nvinfo : EIATTR_CBANK_PARAM_SIZE
	.align		4
.L_131:
        /*0018*/ 	.byte	0x03, 0x19
        /*001a*/ 	.short	0x0018


	//----- nvinfo : EIATTR_KPARAM_INFO
	.align		4
        /*001c*/ 	.byte	0x04, 0x17
        /*001e*/ 	.short	(.L_133 - .L_132)
.L_132:
        /*0020*/ 	.word	0x00000000
        /*0024*/ 	.short	0x0002
        /*0026*/ 	.short	0x0010
        /*0028*/ 	.byte	0x00, 0xf0, 0x21, 0x00


	//----- nvinfo : EIATTR_KPARAM_INFO
	.align		4
.L_133:
        /*002c*/ 	.byte	0x04, 0x17
        /*002e*/ 	.short	(.L_135 - .L_134)
.L_134:
        /*0030*/ 	.word	0x00000000
        /*0034*/ 	.short	0x0001
        /*0036*/ 	.short	0x0008
        /*0038*/ 	.byte	0x00, 0xf0, 0x21, 0x00


	//----- nvinfo : EIATTR_KPARAM_INFO
	.align		4
.L_135:
        /*003c*/ 	.byte	0x04, 0x17
        /*003e*/ 	.short	(.L_137 - .L_136)
.L_136:
        /*0040*/ 	.word	0x00000000
        /*0044*/ 	.short	0x0000
        /*0046*/ 	.short	0x0000
        /*0048*/ 	.byte	0x00, 0xf0, 0x21, 0x00


	//----- nvinfo : EIATTR_MAXREG_COUNT
	.align		4
.L_137:
        /*004c*/ 	.byte	0x03, 0x1b
        /*004e*/ 	.short	0x00ff


	//----- nvinfo : EIATTR_EXIT_INSTR_OFFSETS
	.align		4
        /*0050*/ 	.byte	0x04, 0x1c
        /*0052*/ 	.short	(.L_139 - .L_138)


	//   ....[0]....
.L_138:
        /*0054*/ 	.word	0x00000070


	//   ....[1]....
        /*0058*/ 	.word	0x00000550


	//   ....[2]....
        /*005c*/ 	.word	0x00000830


	//----- nvinfo : EIATTR_MAX_THREADS
	.align		4
.L_139:
        /*0060*/ 	.byte	0x04, 0x05
        /*0062*/ 	.short	(.L_141 - .L_140)
.L_140:
        /*0064*/ 	.word	0x00000100
        /*0068*/ 	.word	0x00000001
        /*006c*/ 	.word	0x00000001
.L_141:


//--------------------- .nv.info.copy_n_3585_to_3840__kernel --------------------------
	.section	.nv.info.copy_n_3585_to_3840__kernel,"",@"SHT_CUDA_INFO"
	.align	4


	//----- nvinfo : EIATTR_CUDA_API_VERSION
	.align		4
        /*0000*/ 	.byte	0x04, 0x37
        /*0002*/ 	.short	(.L_143 - .L_142)
.L_142:
        /*0004*/ 	.word	0x00000076


	//----- nvinfo : EIATTR_SW2861232_WAR
	.align		4
.L_143:
        /*0008*/ 	.byte	0x01, 0x35
	.zero		2


	//----- nvinfo : EIATTR_PARAM_CBANK
	.align		4
        /*000c*/ 	.byte	0x04, 0x0a
        /*000e*/ 	.short	(.L_145 - .L_144)
	.align		4
.L_144:
        /*0010*/ 	.word	index@(.nv.constant0.copy_n_3585_to_3840__kernel)
        /*0014*/ 	.short	0x0160
        /*0016*/ 	.short	0x0018


	//----- nvinfo : EIATTR_CBANK_PARAM_SIZE
	.align		4
.L_145:
        /*0018*/ 	.byte	0x03, 0x19
        /*001a*/ 	.short	0x0018


	//----- nvinfo : EIATTR_KPARAM_INFO
	.align		4
        /*001c*/ 	.byte	0x04, 0x17
        /*001e*/ 	.short	(.L_147 - .L_146)
.L_146:
        /*0020*/ 	.word	0x00000000
        /*0024*/ 	.short	0x0002
        /*0026*/ 	.short	0x0010
        /*0028*/ 	.byte	0x00, 0xf0, 0x21, 0x00


	//----- nvinfo : EIATTR_KPARAM_INFO
	.align		4
.L_147:
        /*002c*/ 	.byte	0x04, 0x17
        /*002e*/ 	.short	(.L_149 - .L_148)
.L_148:
        /*0030*/ 	.word	0x00000000
        /*0034*/ 	.short	0x0001
        /*0036*/ 	.short	0x0008
        /*0038*/ 	.byte	0x00, 0xf0, 0x21, 0x00


	//----- nvinfo : EIATTR_KPARAM_INFO
	.align		4
.L_149:
        /*003c*/ 	.byte	0x04, 0x17
        /*003e*/ 	.short	(.L_151 - .L_150)
.L_150:
        /*0040*/ 	.word	0x00000000
        /*0044*/ 	.short	0x0000
        /*0046*/ 	.short	0x0000
        /*0048*/ 	.byte	0x00, 0xf0, 0x21, 0x00


	//----- nvinfo : EIATTR_MAXREG_COUNT
	.align		4
.L_151:
        /*004c*/ 	.byte	0x03, 0x1b
        /*004e*/ 	.short	0x00ff


	//----- nvinfo : EIATTR_EXIT_INSTR_OFFSETS
	.align		4
        /*0050*/ 	.byte	0x04, 0x1c
        /*0052*/ 	.short	(.L_153 - .L_152)


	//   ....[0]....
.L_152:
        /*0054*/ 	.word	0x000001e0


	//   ....[1]....
        /*0058*/ 	.word	0x00000670


	//   ....[2]....
        /*005c*/ 	.word	0x00000950


	//----- nvinfo : EIATTR_MAX_THREADS
	.align		4
.L_153:
        /*0060*/ 	.byte	0x04, 0x05
        /*0062*/ 	.short	(.L_155 - .L_154)
.L_154:
        /*0064*/ 	.word	0x00000100
        /*0068*/ 	.word	0x00000001
        /*006c*/ 	.word	0x00000001
.L_155:


//--------------------- .nv.info.copy_n_3329_to_3584__kernel --------------------------
	.section	.nv.info.copy_n_3329_to_3584__kernel,"",@"SHT_CUDA_INFO"
	.align	4


	//----- nvinfo : EIATTR_CUDA_API_VERSION
	.align		4
        /*0000*/ 	.byte	0x04, 0x37
        /*0002*/ 	.short	(.L_157 - .L_156)
.L_156:
        /*0004*/ 	.word	0x00000076


	//----- nvinfo : EIATTR_SW2861232_WAR
	.align		4
.L_157:
        /*0008*/ 	.byte	0x01, 0x35
	.zero		2


	//----- nvinfo : EIATTR_PARAM_CBANK
	.align		4
        /*000c*/ 	.byte	0x04, 0x0a
        /*000e*/ 	.short	(.L_159 - .L_158)
	.align		4
.L_158:
        /*0010*/ 	.word	index@(.nv.constant0.copy_n_3329_to_3584__kernel)
        /*0014*/ 	.short	0x0160
        /*0016*/ 	.short	0x0018


	//----- nvinfo : EIATTR_CBANK_PARAM_SIZE
	.align		4
.L_159:
        /*0018*/ 	.byte	0x03, 0x19
        /*001a*/ 	.short	0x0018


	//----- nvinfo : EIATTR_KPARAM_INFO
	.align		4
        /*001c*/ 	.byte	0x04, 0x17
        /*001e*/ 	.short	(.L_161 - .L_160)
.L_160:
        /*0020*/ 	.word	0x00000000
        /*0024*/ 	.short	0x0002
        /*0026*/ 	.short	0x0010
        /*0028*/ 	.byte	0x00, 0xf0, 0x21, 0x00


	//----- nvinfo : EIATTR_KPARAM_INFO
	.align		4
.L_161:
        /*002c*/ 	.byte	0x04, 0x17
        /*002e*/ 	.short	(.L_163 - .L_162)
.L_162:
        /*0030*/ 	.word	0x00000000
        /*0034*/ 	.short	0x0001
        /*0036*/ 	.short	0x0008
        /*0038*/ 	.byte	0x00, 0xf0, 0x21, 0x00


	//----- nvinfo : EIATTR_KPARAM_INFO
	.align		4
.L_163:
        /*003c*/ 	.byte	0x04, 0x17
        /*003e*/ 	.short	(.L_165 - .L_164)
.L_164:
        /*0040*/ 	.word	0x00000000
        /*0044*/ 	.short	0x0000
        /*0046*/ 	.short	0x0000
        /*0048*/ 	.byte	0x00, 0xf0, 0x21, 0x00


	//----- nvinfo : EIATTR_MAXREG_COUNT
	.align		4
.L_165:
        /*004c*/ 	.byte	0x03, 0x1b
        /*004e*/ 	.short	0x00ff


	//----- nvinfo : EIATTR_EXIT_INSTR_OFFSETS
	.align		4
        /*0050*/ 	.byte	0x04, 0x1c
        /*0052*/ 	.short	(.L_167 - .L_166)


	//   ....[0]....
.L_166:
        /*0054*/ 	.word	0x000001c0


	//   ....[1]....
        /*0058*/ 	.word	0x00000650


	//   ....[2]....
        /*005c*/ 	.word	0x00000930


	//----- nvinfo : EIATTR_MAX_THREADS
	.align		4
.L_167:
        /*0060*/ 	.byte	0x04, 0x05
        /*0062*/ 	.short	(.L_169 - .L_168)
.L_168:
        /*0064*/ 	.word	0x00000100
        /*0068*/ 	.word	0x00000001
        /*006c*/ 	.word	0x00000001
.L_169:


//--------------------- .nv.info.copy_n_3073_to_3328__kernel --------------------------
	.section	.nv.info.copy_n_3073_to_3328__kernel,"",@"SHT_CUDA_INFO"
	.align	4


	//----- nvinfo : EIATTR_CUDA_API_VERSION
	.align		4
        /*0000*/ 	.byte	0x04, 0x37
        /*0002*/ 	.short	(.L_171 - .L_170)
.L_170:
        /*0004*/ 	.word	0x00000076


	//----- nvinfo : EIATTR_SW2861232_WAR
	.align		4
.L_171:
        /*0008*/ 	.byte	0x01, 0x35
	.zero		2


	//----- nvinfo : EIATTR_PARAM_CBANK
	.align		4
        /*000c*/ 	.byte	0x04, 0x0a
        /*000e*/ 	.short	(.L_173 - .L_172)
	.align		4
.L_172:
        /*0010*/ 	.word	index@(.nv.constant0.copy_n_3073_to_3328__kernel)
        /*0014*/ 	.short	0x0160
        /*0016*/ 	.short	0x0018


	//----- nvinfo : EIATTR_CBANK_PARAM_SIZE
	.align		4
.L_173:
        /*0018*/ 	.byte	0x03, 0x19
        /*001a*/ 	.short	0x0018


	//----- nvinfo : EIATTR_KPARAM_INFO
	.align		4
        /*001c*/ 	.byte	0x04, 0x17
        /*001e*/ 	.short	(.L_175 - .L_174)
.L_174:
        /*0020*/ 	.word	0x00000000
        /*0024*/ 	.short	0x0002
        /*0026*/ 	.short	0x0010
        /*0028*/ 	.byte	0x00, 0xf0, 0x21, 0x00


	//----- nvinfo : EIATTR_KPARAM_INFO
	.align		4
.L_175:
        /*002c*/ 	.byte	0x04, 0x17
        /*002e*/ 	.short	(.L_177 - .L_176)
.L_176:
        /*0030*/ 	.word	0x00000000
        /*0034*/ 	.short	0x0001
        /*0036*/ 	.short	0x0008
        /*0038*/ 	.byte	0x00, 0xf0, 0x21, 0x00


	//----- nvinfo : EIATTR_KPARAM_INFO
	.align		4
.L_177:
        /*003c*/ 	.byte	0x04, 0x17
        /*003e*/ 	.short	(.L_179 - .L_178)
.L_178:
        /*0040*/ 	.word	0x00000000
        /*0044*/ 	.short	0x0000
        /*0046*/ 	.short	0x0000
        /*0048*/ 	.byte	0x00, 0xf0, 0x21, 0x00


	//----- nvinfo : EIATTR_MAXREG_COUNT
	.align		4
.L_179:
        /*004c*/ 	.byte	0x03, 0x1b
        /*004e*/ 	.short	0x00ff


	//----- nvinfo : EIATTR_EXIT_INSTR_OFFSETS
	.align		4
        /*0050*/ 	.byte	0x04, 0x1c
        /*0052*/ 	.short	(.L_181 - .L_180)


	//   ....[0]....
.L_180:
        /*0054*/ 	.word	0x000001c0


	//   ....[1]....
        /*0058*/ 	.word	0x00000650


	//   ....[2]....
        /*005c*/ 	.word	0x00000930


	//----- nvinfo : EIATTR_MAX_THREADS
	.align		4
.L_181:
        /*0060*/ 	.byte	0x04, 0x05
        /*0062*/ 	.short	(.L_183 - .L_182)
.L_182:
        /*0064*/ 	.word	0x00000100
        /*0068*/ 	.word	0x00000001
        /*006c*/ 	.word	0x00000001
.L_183:


//--------------------- .nv.info.copy_n_2817_to_3072__kernel --------------------------
	.section	.nv.info.copy_n_2817_to_3072__kernel,"",@"SHT_CUDA_INFO"
	.align	4


	//----- nvinfo : EIATTR_CUDA_API_VERSION
	.align		4
        /*0000*/ 	.byte	0x04, 0x37
        /*0002*/ 	.short	(.L_185 - .L_184)
.L_184:
        /*0004*/ 	.word	0x00000076


	//----- nvinfo : EIATTR_SW2861232_WAR
	.align		4
.L_185:
        /*0008*/ 	.byte	0x01, 0x35
	.zero		2


	//----- nvinfo : EIATTR_PARAM_CBANK
	.align		4
        /*000c*/ 	.byte	0x04, 0x0a
        /*000e*/ 	.short	(.L_187 - .L_186)
	.align		4
.L_186:
        /*0010*/ 	.word	index@(.nv.constant0.copy_n_2817_to_3072__kernel)
        /*0014*/ 	.short	0x0160
        /*0016*/ 	.short	0x0018


	//----- nvinfo : EIATTR_CBANK_PARAM_SIZE
	.align		4
.L_187:
        /*0018*/ 	.byte	0x03, 0x19
        /*001a*/ 	.short	0x0018


	//----- nvinfo : EIATTR_KPARAM_INFO
	.align		4
        /*001c*/ 	.byte	0x04, 0x17
        /*001e*/ 	.short	(.L_189 - .L_188)
.L_188:
        /*0020*/ 	.word	0x00000000
        /*0024*/ 	.short	0x0002
        /*0026*/ 	.short	0x0010
        /*0028*/ 	.byte	0x00, 0xf0, 0x21, 0x00


	//----- nvinfo : EIATTR_KPARAM_INFO
	.align		4
.L_189:
        /*002c*/ 	.byte	0x04, 0x17
        /*002e*/ 	.short	(.L_191 - .L_190)
.L_190:
        /*0030*/ 	.word	0x00000000
        /*0034*/ 	.short	0x0001
        /*0036*/ 	.short	0x0008
        /*0038*/ 	.byte	0x00, 0xf0, 0x21, 0x00


	//----- nvinfo : EIATTR_KPARAM_INFO
	.align		4
.L_191:
        /*003c*/ 	.byte	0x04, 0x17
        /*003e*/ 	.short	(.L_193 - .L_192)
.L_192:
        /*0040*/ 	.word	0x00000000
        /*0044*/ 	.short	0x0000
        /*0046*/ 	.short	0x0000
        /*0048*/ 	.byte	0x00, 0xf0, 0x21, 0x00


	//----- nvinfo : EIATTR_MAXREG_COUNT
	.align		4
.L_193:
        /*004c*/ 	.byte	0x03, 0x1b
        /*004e*/ 	.short	0x00ff


	//----- nvinfo : EIATTR_EXIT_INSTR_OFFSETS
	.align		4
        /*0050*/ 	.byte	0x04, 0x1c
        /*0052*/ 	.short	(.L_195 - .L_194)


	//   ....[0]....
.L_194:
        /*0054*/ 	.word	0x000001c0


	//   ....[1]....
        /*0058*/ 	.word	0x00000650


	//   ....[2]....
        /*005c*/ 	.word	0x00000930


	//----- nvinfo : EIATTR_MAX_THREADS
	.align		4
.L_195:
        /*0060*/ 	.byte	0x04, 0x05
        /*0062*/ 	.short	(.L_197 - .L_196)
.L_196:
        /*0064*/ 	.word	0x00000100
        /*0068*/ 	.word	0x00000001
        /*006c*/ 	.word	0x00000001
.L_197:


//--------------------- .nv.info.copy_n_2561_to_2816__kernel --------------------------
	.section	.nv.info.copy_n_2561_to_2816__kernel,"",@"SHT_CUDA_INFO"
	.align	4


	//----- nvinfo : EIATTR_CUDA_API_VERSION
	.align		4
        /*0000*/ 	.byte	0x04, 0x37
        /*0002*/ 	.short	(.L_199 - .L_198)
.L_198:
        /*0004*/ 	.word	0x00000076


	//----- nvinfo : EIATTR_SW2861232_WAR
	.align		4
.L_199:
        /*0008*/ 	.byte	0x01, 0x35
	.zero		2


	//----- nvinfo : EIATTR_PARAM_CBANK
	.align		4
        /*000c*/ 	.byte	0x04, 0x0a
        /*000e*/ 	.short	(.L_201 - .L_200)
	.align		4
.L_200:
        /*0010*/ 	.word	index@(.nv.constant0.copy_n_2561_to_2816__kernel)
        /*0014*/ 	.short	0x0160
        /*0016*/ 	.short	0x0018


	//----- nvinfo : EIATTR_CBANK_PARAM_SIZE
	.align		4
.L_201:
        /*0018*/ 	.byte	0x03, 0x19
        /*001a*/ 	.short	0x0018


	//----- nvinfo : EIATTR_KPARAM_INFO
	.align		4
        /*001c*/ 	.byte	0x04, 0x17
        /*001e*/ 	.short	(.L_203 - .L_202)
.L_202:
        /*0020*/ 	.word	0x00000000
        /*0024*/ 	.short	0x0002
        /*0026*/ 	.short	0x0010
        /*0028*/ 	.byte	0x00, 0xf0, 0x21, 0x00


	//----- nvinfo : EIATTR_KPARAM_INFO
	.align		4
.L_203:
        /*002c*/ 	.byte	0x04, 0x17
        /*002e*/ 	.short	(.L_205 - .L_204)
.L_204:
        /*0030*/ 	.word	0x00000000
        /*0034*/ 	.short	0x0001
        /*0036*/ 	.short	0x0008
        /*0038*/ 	.byte	0x00, 0xf0, 0x21, 0x00


	//----- nvinfo : EIATTR_KPARAM_INFO
	.align		4
.L_205:
        /*003c*/ 	.byte	0x04, 0x17
        /*003e*/ 	.short	(.L_207 - .L_206)
.L_206:
        /*0040*/ 	.word	0x00000000
        /*0044*/ 	.short	0x0000
        /*0046*/ 	.short	0x0000
        /*0048*/ 	.byte	0x00, 0xf0, 0x21, 0x00


	//----- nvinfo : EIATTR_MAXREG_COUNT
	.align		4
.L_207:
        /*004c*/ 	.byte	0x03, 0x1b
        /*004e*/ 	.short	0x00ff


	//----- nvinfo : EIATTR_EXIT_INSTR_OFFSETS
	.align		4
        /*0050*/ 	.byte	0x04, 0x1c
        /*0052*/ 	.short	(.L_209 - .L_208)


	//   ....[0]....
.L_208:
        /*0054*/ 	.word	0x000001c0


	//   ....[1]....
        /*0058*/ 	.word	0x00000650


	//   ....[2]....
        /*005c*/ 	.word	0x00000930


	//----- nvinfo : EIATTR_MAX_THREADS
	.align		4
.L_209:
        /*0060*/ 	.byte	0x04, 0x05
        /*0062*/ 	.short	(.L_211 - .L_210)
.L_210:
        /*0064*/ 	.word	0x00000100
        /*0068*/ 	.word	0x00000001
        /*006c*/ 	.word	0x00000001
.L_211:


//--------------------- .nv.info.copy_n_2305_to_2560__kernel --------------------------
	.section	.nv.info.copy_n_2305_to_2560__kernel,"",@"SHT_CUDA_INFO"
	.align	4


	//----- nvinfo : EIATTR_CUDA_API_VERSION
	.align		4
        /*0000*/ 	.byte	0x04, 0x37
        /*0002*/ 	.short	(.L_213 - .L_212)
.L_212:
        /*0004*/ 	.word	0x00000076


	//----- nvinfo : EIATTR_SW2861232_WAR
	.align		4
.L_213:
        /*0008*/ 	.byte	0x01, 0x35
	.zero		2


	//----- nvinfo : EIATTR_PARAM_CBANK
	.align		4
        /*000c*/ 	.byte	0x04, 0x0a
        /*000e*/ 	.short	(.L_215 - .L_214)
	.align		4
.L_214:
        /*0010*/ 	.word	index@(.nv.constant0.copy_n_2305_to_2560__kernel)
        /*0014*/ 	.short	0x0160
        /*0016*/ 	.short	0x0018


	//----- nvinfo : EIATTR_CBANK_PARAM_SIZE
	.align		4
.L_215:
        /*0018*/ 	.byte	0x03, 0x19
        /*001a*/ 	.short	0x0018


	//----- nvinfo : EIATTR_KPARAM_INFO
	.align		4
        /*001c*/ 	.byte	0x04, 0x17
        /*001e*/ 	.short	(.L_217 - .L_216)
.L_216:
        /*0020*/ 	.word	0x00000000
        /*0024*/ 	.short	0x0002
        /*0026*/ 	.short	0x0010
        /*0028*/ 	.byte	0x00, 0xf0, 0x21, 0x00


	//----- nvinfo : EIATTR_KPARAM_INFO
	.align		4
.L_217:
        /*002c*/ 	.byte	0x04, 0x17
        /*002e*/ 	.short	(.L_219 - .L_218)
.L_218:
        /*0030*/ 	.word	0x00000000
        /*0034*/ 	.short	0x0001
        /*0036*/ 	.short	0x0008
        /*0038*/ 	.byte	0x00, 0xf0, 0x21, 0x00


	//----- nvinfo : EIATTR_KPARAM_INFO
	.align		4
.L_219:
        /*003c*/ 	.byte	0x04, 0x17
        /*003e*/ 	.short	(.L_221 - .L_220)
.L_220:
        /*0040*/ 	.word	0x00000000
        /*0044*/ 	.short	0x0000
        /*0046*/ 	.short	0x0000
        /*0048*/ 	.byte	0x00, 0xf0, 0x21, 0x00


	//----- nvinfo : EIATTR_MAXREG_COUNT
	.align		4
.L_221:
        /*004c*/ 	.byte	0x03, 0x1b
        /*004e*/ 	.short	0x00ff


	//----- nvinfo : EIATTR_EXIT_INSTR_OFFSETS
	.align		4
        /*0050*/ 	.byte	0x04, 0x1c
        /*0052*/ 	.short	(.L_223 - .L_222)


	//   ....[0]....
.L_222:
        /*0054*/ 	.word	0x000001c0


	//   ....[1]....
        /*0058*/ 	.word	0x00000650


	//   ....[2]....
        /*005c*/ 	.word	0x00000930


	//----- nvinfo : EIATTR_MAX_THREADS
	.align		4
.L_223:
        /*0060*/ 	.byte	0x04, 0x05
        /*0062*/ 	.short	(.L_225 - .L_224)
.L_224:
        /*0064*/ 	.word	0x00000100
        /*0068*/ 	.word	0x00000001
        /*006c*/ 	.word	0x00000001
.L_225:


//--------------------- .nv.info.copy_n_2049_to_2304__kernel --------------------------
	.section	.nv.info.copy_n_2049_to_2304__kernel,"",@"SHT_CUDA_INFO"
	.align	4


	//----- nvinfo : EIATTR_CUDA_API_VERSION
	.align		4
        /*0000*/ 	.byte	0x04, 0x37
        /*0002*/ 	.short	(.L_227 - .L_226)
.L_226:
        /*0004*/ 	.word	0x00000076


	//----- nvinfo : EIATTR_SW2861232_WAR
	.align		4
.L_227:
        /*0008*/ 	.byte	0x01, 0x35
	.zero		2


	//----- nvinfo : EIATTR_PARAM_CBANK
	.align		4
        /*000c*/ 	.byte	0x04, 0x0a
        /*000e*/ 	.short	(.L_229 - .L_228)
	.align		4
.L_228:
        /*0010*/ 	.word	index@(.nv.constant0.copy_n_2049_to_2304__kernel)
        /*0014*/ 	.short	0x0160
        /*0016*/ 	.short	0x0018


	//----- nvinfo : EIATTR_CBANK_PARAM_SIZE
	.align		4
.L_229:
        /*0018*/ 	.byte	0x03, 0x19
        /*001a*/ 	.short	0x0018


	//----- nvinfo : EIATTR_KPARAM_INFO
	.align		4
        /*001c*/ 	.byte	0x04, 0x17
        /*001e*/ 	.short	(.L_231 - .L_230)
.L_230:
        /*0020*/ 	.word	0x00000000
        /*0024*/ 	.short	0x0002
        /*0026*/ 	.short	0x0010
        /*0028*/ 	.byte	0x00, 0xf0, 0x21, 0x00


	//----- nvinfo : EIATTR_KPARAM_INFO
	.align		4
.L_231:
        /*002c*/ 	.byte	0x04, 0x17
        /*002e*/ 	.short	(.L_233 - .L_232)
.L_232:
        /*0030*/ 	.word	0x00000000
        /*0034*/ 	.short	0x0001
        /*0036*/ 	.short	0x0008
        /*0038*/ 	.byte	0x00, 0xf0, 0x21, 0x00


	//----- nvinfo : EIATTR_KPARAM_INFO
	.align		4
.L_233:
        /*003c*/ 	.byte	0x04, 0x17
        /*003e*/ 	.short	(.L_235 - .L_234)
.L_234:
        /*0040*/ 	.word	0x00000000
        /*0044*/ 	.short	0x0000
        /*0046*/ 	.short	0x0000
        /*0048*/ 	.byte	0x00, 0xf0, 0x21, 0x00


	//----- nvinfo : EIATTR_MAXREG_COUNT
	.align		4
.L_235:
        /*004c*/ 	.byte	0x03, 0x1b
        /*004e*/ 	.short	0x00ff


	//----- nvinfo : EIATTR_EXIT_INSTR_OFFSETS
	.align		4
        /*0050*/ 	.byte	0x04, 0x1c
        /*0052*/ 	.short	(.L_237 - .L_236)


	//   ....[0]....
.L_236:
        /*0054*/ 	.word	0x000001c0


	//   ....[1]....
        /*0058*/ 	.word	0x00000650


	//   ....[2]....
        /*005c*/ 	.word	0x00000930


	//----- nvinfo : EIATTR_MAX_THREADS
	.align		4
.L_237:
        /*0060*/ 	.byte	0x04, 0x05
        /*0062*/ 	.short	(.L_239 - .L_238)
.L_238:
        /*0064*/ 	.word	0x00000100
        /*0068*/ 	.word	0x00000001
        /*006c*/ 	.word	0x00000001
.L_239:


//--------------------- .nv.info.copy_n_1793_to_2048__kernel --------------------------
	.section	.nv.info.copy_n_1793_to_2048__kernel,"",@"SHT_CUDA_INFO"
	.align	4


	//----- nvinfo : EIATTR_CUDA_API_VERSION
	.align		4
        /*0000*/ 	.byte	0x04, 0x37
        /*0002*/ 	.short	(.L_241 - .L_240)
.L_240:
        /*0004*/ 	.word	0x00000076


	//----- nvinfo : EIATTR_SW2861232_WAR
	.align		4
.L_241:
        /*0008*/ 	.byte	0x01, 0x35
	.zero		2


	//----- nvinfo : EIATTR_PARAM_CBANK
	.align		4
        /*000c*/ 	.byte	0x04, 0x0a
        /*000e*/ 	.short	(.L_243 - .L_242)
	.align		4
.L_242:
        /*0010*/ 	.word	index@(.nv.constant0.copy_n_1793_to_2048__kernel)
        /*0014*/ 	.short	0x0160
        /*0016*/ 	.short	0x0018


	//----- nvinfo : EIATTR_CBANK_PARAM_SIZE
	.align		4
.L_243:
        /*0018*/ 	.byte	0x03, 0x19
        /*001a*/ 	.short	0x0018


	//----- nvinfo : EIATTR_KPARAM_INFO
	.align		4
        /*001c*/ 	.byte	0x04, 0x17
        /*001e*/ 	.short	(.L_245 - .L_244)
.L_244:
        /*0020*/ 	.word	0x00000000
        /*0024*/ 	.short	0x0002
        /*0026*/ 	.short	0x0010
        /*0028*/ 	.byte	0x00, 0xf0, 0x21, 0x00


	//----- nvinfo : EIATTR_KPARAM_INFO
	.align		4
.L_245:
        /*002c*/ 	.byte	0x04, 0x17
        /*002e*/ 	.short	(.L_247 - .L_246)
.L_246:
        /*0030*/ 	.word	0x00000000
        /*0034*/ 	.short	0x0001
        /*0036*/ 	.short	0x0008
        /*0038*/ 	.byte	0x00, 0xf0, 0x21, 0x00


	//----- nvinfo : EIATTR_KPARAM_INFO
	.align		4
.L_247:
        /*003c*/ 	.byte	0x04, 0x17
        /*003e*/ 	.short	(.L_249 - .L_248)
.L_248:
        /*0040*/ 	.word	0x00000000
        /*0044*/ 	.short	0x0000
        /*0046*/ 	.short	0x0000
        /*0048*/ 	.byte	0x00, 0xf0, 0x21, 0x00


	//----- nvinfo : EIATTR_MAXREG_COUNT
	.align		4
.L_249:
        /*004c*/ 	.byte	0x03, 0x1b
        /*004e*/ 	.short	0x00ff


	//----- nvinfo : EIATTR_EXIT_INSTR_OFFSETS
	.align		4
        /*0050*/ 	.byte	0x04, 0x1c
        /*0052*/ 	.short	(.L_251 - .L_250)


	//   ....[0]....
.L_250:
        /*0054*/ 	.word	0x00000070


	//   ....[1]....
        /*0058*/ 	.word	0x00000550


	//   ....[2]....
        /*005c*/ 	.word	0x00000830


	//----- nvinfo : EIATTR_MAX_THREADS
	.align		4
.L_251:
        /*0060*/ 	.byte	0x04, 0x05
        /*0062*/ 	.short	(.L_253 - .L_252)
.L_252:
        /*0064*/ 	.word	0x00000100
        /*0068*/ 	.word	0x00000001
        /*006c*/ 	.word	0x00000001
.L_253:


//--------------------- .nv.info.copy_n_1537_to_1792__kernel --------------------------
	.section	.nv.info.copy_n_1537_to_1792__kernel,"",@"SHT_CUDA_INFO"
	.align	4


	//----- nvinfo : EIATTR_CUDA_API_VERSION
	.align		4
        /*0000*/ 	.byte	0x04, 0x37
        /*0002*/ 	.short	(.L_255 - .L_254)
.L_254:
        /*0004*/ 	.word	0x00000076


	//----- nvinfo : EIATTR_SW2861232_WAR
	.align		4
.L_255:
        /*0008*/ 	.byte	0x01, 0x35
	.zero		2


	//----- nvinfo : EIATTR_PARAM_CBANK
	.align		4
        /*000c*/ 	.byte	0x04, 0x0a
        /*000e*/ 	.short	(.L_257 - .L_256)
	.align		4
.L_256:
        /*0010*/ 	.word	index@(.nv.constant0.copy_n_1537_to_1792__kernel)
        /*0014*/ 	.short	0x0160
        /*0016*/ 	.short	0x0018


	//----- nvinfo : EIATTR_CBANK_PARAM_SIZE
	.align		4
.L_257:
        /*0018*/ 	.byte	0x03, 0x19
        /*001a*/ 	.short	0x0018


	//----- nvinfo : EIATTR_KPARAM_INFO
	.align		4
        /*001c*/ 	.byte	0x04, 0x17
        /*001e*/ 	.short	(.L_259 - .L_258)
.L_258:
        /*0020*/ 	.word	0x00000000
        /*0024*/ 	.short	0x0002
        /*0026*/ 	.short	0x0010
        /*0028*/ 	.byte	0x00, 0xf0, 0x21, 0x00


	//----- nvinfo : EIATTR_KPARAM_INFO
	.align		4
.L_259:
        /*002c*/ 	.byte	0x04, 0x17
        /*002e*/ 	.short	(.L_261 - .L_260)
.L_260:
        /*0030*/ 	.word	0x00000000
        /*0034*/ 	.short	0x0001
        /*0036*/ 	.short	0x0008
        /*0038*/ 	.byte	0x00, 0xf0, 0x21, 0x00


	//----- nvinfo : EIATTR_KPARAM_INFO
	.align		4
.L_261:
        /*003c*/ 	.byte	0x04, 0x17
        /*003e*/ 	.short	(.L_263 - .L_262)
.L_262:
        /*0040*/ 	.word	0x00000000
        /*0044*/ 	.short	0x0000
        /*0046*/ 	.short	0x0000
        /*0048*/ 	.byte	0x00, 0xf0, 0x21, 0x00


	//----- nvinfo : EIATTR_MAXREG_COUNT
	.align		4
.L_263:
        /*004c*/ 	.byte	0x03, 0x1b
        /*004e*/ 	.short	0x00ff


	//----- nvinfo : EIATTR_EXIT_INSTR_OFFSETS
	.align		4
        /*0050*/ 	.byte	0x04, 0x1c
        /*0052*/ 	.short	(.L_265 - .L_264)


	//   ....[0]....
.L_264:
        /*0054*/ 	.word	0x000001c0


	//   ....[1]....
        /*0058*/ 	.word	0x00000640


	//   ....[2]....
        /*005c*/ 	.word	0x00000920


	//----- nvinfo : EIATTR_MAX_THREADS
	.align		4
.L_265:
        /*0060*/ 	.byte	0x04, 0x05
        /*0062*/ 	.short	(.L_267 - .L_266)
.L_266:
        /*0064*/ 	.word	0x00000100
        /*0068*/ 	.word	0x00000001
        /*006c*/ 	.word	0x00000001
.L_267:


//--------------------- .nv.info.copy_n_1281_to_1536__kernel --------------------------
	.section	.nv.info.copy_n_1281_to_1536__kernel,"",@"SHT_CUDA_INFO"
	.align	4


	//----- nvinfo : EIATTR_CUDA_API_VERSION
	.align		4
        /*0000*/ 	.byte	0x04, 0x37
        /*0002*/ 	.short	(.L_269 - .L_268)
.L_268:
        /*0004*/ 	.word	0x00000076


	//----- nvinfo : EIATTR_SW2861232_WAR
	.align		4
.L_269:
        /*0008*/ 	.byte	0x01, 0x35
	.zero		2


	//----- nvinfo : EIATTR_PARAM_CBANK
	.align		4
        /*000c*/ 	.byte	0x04, 0x0a
        /*000e*/ 	.short	(.L_271 - .L_270)
	.align		4
.L_270:
        /*0010*/ 	.word	index@(.nv.constant0.copy_n_1281_to_1536__kernel)
        /*0014*/ 	.short	0x0160
        /*0016*/ 	.short	0x0018


	//----- nvinfo : EIATTR_CBANK_PARAM_SIZE
	.align		4
.L_271:
        /*0018*/ 	.byte	0x03, 0x19
        /*001a*/ 	.short	0x0018


	//----- nvinfo : EIATTR_KPARAM_INFO
	.align		4
        /*001c*/ 	.byte	0x04, 0x17
        /*001e*/ 	.short	(.L_273 - .L_272)
.L_272:
        /*0020*/ 	.word	0x00000000
        /*0024*/ 	.short	0x0002
        /*0026*/ 	.short	0x0010
        /*0028*/ 	.byte	0x00, 0xf0, 0x21, 0x00


	//----- nvinfo : EIATTR_KPARAM_INFO
	.align		4
.L_273:
        /*002c*/ 	.byte	0x04, 0x17
        /*002e*/ 	.short	(.L_275 - .L_274)
.L_274:
        /*0030*/ 	.word	0x00000000
        /*0034*/ 	.short	0x0001
        /*0036*/ 	.short	0x0008
        /*0038*/ 	.byte	0x00, 0xf0, 0x21, 0x00


	//----- nvinfo : EIATTR_KPARAM_INFO
	.align		4
.L_275:
        /*003c*/ 	.byte	0x04, 0x17
        /*003e*/ 	.short	(.L_277 - .L_276)
.L_276:
        /*0040*/ 	.word	0x00000000
        /*0044*/ 	.short	0x0000
        /*0046*/ 	.short	0x0000
        /*0048*/ 	.byte	0x00, 0xf0, 0x21, 0x00


	//----- nvinfo : EIATTR_MAXREG_COUNT
	.align		4
.L_277:
        /*004c*/ 	.byte	0x03, 0x1b
        /*004e*/ 	.short	0x00ff


	//----- nvinfo : EIATTR_EXIT_INSTR_OFFSETS
	.align		4
        /*0050*/ 	.byte	0x04, 0x1c
        /*0052*/ 	.short	(.L_279 - .L_278)


	//   ....[0]....
.L_278:
        /*0054*/ 	.word	0x000001c0


	//   ....[1]....
        /*0058*/ 	.word	0x00000650


	//   ....[2]....
        /*005c*/ 	.word	0x00000930


	//----- nvinfo : EIATTR_MAX_THREADS
	.align		4
.L_279:
        /*0060*/ 	.byte	0x04, 0x05
        /*0062*/ 	.short	(.L_281 - .L_280)
.L_280:
        /*0064*/ 	.word	0x00000100
        /*0068*/ 	.word	0x00000001
        /*006c*/ 	.word	0x00000001
.L_281:


//--------------------- .nv.info.copy_n_1025_to_1280__kernel --------------------------
	.section	.nv.info.copy_n_1025_to_1280__kernel,"",@"SHT_CUDA_INFO"
	.align	4


	//----- nvinfo : EIATTR_CUDA_API_VERSION
	.align		4
        /*0000*/ 	.byte	0x04, 0x37
        /*0002*/ 	.short	(.L_283 - .L_282)
.L_282:
        /*0004*/ 	.word	0x00000076


	//----- nvinfo : EIATTR_SW2861232_WAR
	.align		4
.L_283:
        /*0008*/ 	.byte	0x01, 0x35
	.zero		2


	//----- nvinfo : EIATTR_PARAM_CBANK
	.align		4
        /*000c*/ 	.byte	0x04, 0x0a
        /*000e*/ 	.short	(.L_285 - .L_284)
	.align		4
.L_284:
        /*0010*/ 	.word	index@(.nv.constant0.copy_n_1025_to_1280__kernel)
        /*0014*/ 	.short	0x0160
        /*0016*/ 	.short	0x0018


	//----- nvinfo : EIATTR_CBANK_PARAM_SIZE
	.align		4
.L_285:
        /*0018*/ 	.byte	0x03, 0x19
        /*001a*/ 	.short	0x0018


	//----- nvinfo : EIATTR_KPARAM_INFO
	.align		4
        /*001c*/ 	.byte	0x04, 0x17
        /*001e*/ 	.short	(.L_287 - .L_286)
.L_286:
        /*0020*/ 	.word	0x00000000
        /*0024*/ 	.short	0x0002
        /*0026*/ 	.short	0x0010
        /*0028*/ 	.byte	0x00, 0xf0, 0x21, 0x00


	//----- nvinfo : EIATTR_KPARAM_INFO
	.align		4
.L_287:
        /*002c*/ 	.byte	0x04, 0x17
        /*002e*/ 	.short	(.L_289 - .L_288)
.L_288:
        /*0030*/ 	.word	0x00000000
        /*0034*/ 	.short	0x0001
        /*0036*/ 	.short	0x0008
        /*0038*/ 	.byte	0x00, 0xf0, 0x21, 0x00


	//----- nvinfo : EIATTR_KPARAM_INFO
	.align		4
.L_289:
        /*003c*/ 	.byte	0x04, 0x17
        /*003e*/ 	.short	(.L_291 - .L_290)
.L_290:
        /*0040*/ 	.word	0x00000000
        /*0044*/ 	.short	0x0000
        /*0046*/ 	.short	0x0000
        /*0048*/ 	.byte	0x00, 0xf0, 0x21, 0x00


	//----- nvinfo : EIATTR_MAXREG_COUNT
	.align		4
.L_291:
        /*004c*/ 	.byte	0x03, 0x1b
        /*004e*/ 	.short	0x00ff


	//----- nvinfo : EIATTR_EXIT_INSTR_OFFSETS
	.align		4
        /*0050*/ 	.byte	0x04, 0x1c
        /*0052*/ 	.short	(.L_293 - .L_292)


	//   ....[0]....
.L_292:
        /*0054*/ 	.word	0x000001c0


	//   ....[1]....
        /*0058*/ 	.word	0x00000650


	//   ....[2]....
        /*005c*/ 	.word	0x00000930


	//----- nvinfo : EIATTR_MAX_THREADS
	.align		4
.L_293:
        /*0060*/ 	.byte	0x04, 0x05
        /*0062*/ 	.short	(.L_295 - .L_294)
.L_294:
        /*0064*/ 	.word	0x00000100
        /*0068*/ 	.word	0x00000001
        /*006c*/ 	.word	0x00000001
.L_295:


//--------------------- .nv.info.copy_n_769_to_1024__kernel --------------------------
	.section	.nv.info.copy_n_769_to_1024__kernel,"",@"SHT_CUDA_INFO"
	.align	4


	//----- nvinfo : EIATTR_CUDA_API_VERSION
	.align		4
        /*0000*/ 	.byte	0x04, 0x37
        /*0002*/ 	.short	(.L_297 - .L_296)
.L_296:
        /*0004*/ 	.word	0x00000076


	//----- nvinfo : EIATTR_SW2861232_WAR
	.align		4
.L_297:
        /*0008*/ 	.byte	0x01, 0x35
	.zero		2


	//----- nvinfo : EIATTR_PARAM_CBANK
	.align		4
        /*000c*/ 	.byte	0x04, 0x0a
        /*000e*/ 	.short	(.L_299 - .L_298)
	.align		4
.L_298:
        /*0010*/ 	.word	index@(.nv.constant0.copy_n_769_to_1024__kernel)
        /*0014*/ 	.short	0x0160
        /*0016*/ 	.short	0x0018


	//----- nvinfo : EIATTR_CBANK_PARAM_SIZE
	.align		4
.L_299:
        /*0018*/ 	.byte	0x03, 0x19
        /*001a*/ 	.short	0x0018


	//----- nvinfo : EIATTR_KPARAM_INFO
	.align		4
        /*001c*/ 	.byte	0x04, 0x17
        /*001e*/ 	.short	(.L_301 - .L_300)
.L_300:
        /*0020*/ 	.word	0x00000000
        /*0024*/ 	.short	0x0002
        /*0026*/ 	.short	0x0010
        /*0028*/ 	.byte	0x00, 0xf0, 0x21, 0x00


	//----- nvinfo : EIATTR_KPARAM_INFO
	.align		4
.L_301:
        /*002c*/ 	.byte	0x04, 0x17
        /*002e*/ 	.short	(.L_303 - .L_302)
.L_302:
        /*0030*/ 	.word	0x00000000
        /*0034*/ 	.short	0x0001
        /*0036*/ 	.short	0x0008
        /*0038*/ 	.byte	0x00, 0xf0, 0x21, 0x00


	//----- nvinfo : EIATTR_KPARAM_INFO
	.align		4
.L_303:
        /*003c*/ 	.byte	0x04, 0x17
        /*003e*/ 	.short	(.L_305 - .L_304)
.L_304:
        /*0040*/ 	.word	0x00000000
        /*0044*/ 	.short	0x0000
        /*0046*/ 	.short	0x0000
        /*0048*/ 	.byte	0x00, 0xf0, 0x21, 0x00


	//----- nvinfo : EIATTR_MAXREG_COUNT
	.align		4
.L_305:
        /*004c*/ 	.byte	0x03, 0x1b
        /*004e*/ 	.short	0x00ff


	//----- nvinfo : EIATTR_EXIT_INSTR_OFFSETS
	.align		4
        /*0050*/ 	.byte	0x04, 0x1c
        /*0052*/ 	.short	(.L_307 - .L_306)


	//   ....[0]....
.L_306:
        /*0054*/ 	.word	0x00000070


	//   ....[1]....
        /*0058*/ 	.word	0x00000550


	//   ....[2]....
        /*005c*/ 	.word	0x00000830


	//----- nvinfo : EIATTR_MAX_THREADS
	.align		4
.L_307:
        /*0060*/ 	.byte	0x04, 0x05
        /*0062*/ 	.short	(.L_309 - .L_308)
.L_308:
        /*0064*/ 	.word	0x00000100
        /*0068*/ 	.word	0x00000001
        /*006c*/ 	.word	0x00000001
.L_309:


//--------------------- .nv.info.copy_n_513_to_768__kernel --------------------------
	.section	.nv.info.copy_n_513_to_768__kernel,"",@"SHT_CUDA_INFO"
	.align	4


	//----- nvinfo : EIATTR_CUDA_API_VERSION
	.align		4
        /*0000*/ 	.byte	0x04, 0x37
        /*0002*/ 	.short	(.L_311 - .L_310)
.L_310:
        /*0004*/ 	.word	0x00000076


	//----- nvinfo : EIATTR_SW2861232_WAR
	.align		4
.L_311:
        /*0008*/ 	.byte	0x01, 0x35
	.zero		2


	//----- nvinfo : EIATTR_PARAM_CBANK
	.align		4
        /*000c*/ 	.byte	0x04, 0x0a
        /*000e*/ 	.short	(.L_313 - .L_312)
	.align		4
.L_312:
        /*0010*/ 	.word	index@(.nv.constant0.copy_n_513_to_768__kernel)
        /*0014*/ 	.short	0x0160
        /*0016*/ 	.short	0x0018


	//----- nvinfo : EIATTR_CBANK_PARAM_SIZE
	.align		4
.L_313:
        /*0018*/ 	.byte	0x03, 0x19
        /*001a*/ 	.short	0x0018


	//----- nvinfo : EIATTR_KPARAM_INFO
	.align		4
        /*001c*/ 	.byte	0x04, 0x17
        /*001e*/ 	.short	(.L_315 - .L_314)
.L_314:
        /*0020*/ 	.word	0x00000000
        /*0024*/ 	.short	0x0002
        /*0026*/ 	.short	0x0010
        /*0028*/ 	.byte	0x00, 0xf0, 0x21, 0x00


	//----- nvinfo : EIATTR_KPARAM_INFO
	.align		4
.L_315:
        /*002c*/ 	.byte	0x04, 0x17
        /*002e*/ 	.short	(.L_317 - .L_316)
.L_316:
        /*0030*/ 	.word	0x00000000
        /*0034*/ 	.short	0x0001
        /*0036*/ 	.short	0x0008
        /*0038*/ 	.byte	0x00, 0xf0, 0x21, 0x00


	//----- nvinfo : EIATTR_KPARAM_INFO
	.align		4
.L_317:
        /*003c*/ 	.byte	0x04, 0x17
        /*003e*/ 	.short	(.L_319 - .L_318)
.L_318:
        /*0040*/ 	.word	0x00000000
        /*0044*/ 	.short	0x0000
        /*0046*/ 	.short	0x0000
        /*0048*/ 	.byte	0x00, 0xf0, 0x21, 0x00


	//----- nvinfo : EIATTR_MAXREG_COUNT
	.align		4
.L_319:
        /*004c*/ 	.byte	0x03, 0x1b
        /*004e*/ 	.short	0x00ff


	//----- nvinfo : EIATTR_EXIT_INSTR_OFFSETS
	.align		4
        /*0050*/ 	.byte	0x04, 0x1c
        /*0052*/ 	.short	(.L_321 - .L_320)


	//   ....[0]....
.L_320:
        /*0054*/ 	.word	0x000001c0


	//   ....[1]....
        /*0058*/ 	.word	0x00000650


	//   ....[2]....
        /*005c*/ 	.word	0x00000930


	//----- nvinfo : EIATTR_MAX_THREADS
	.align		4
.L_321:
        /*0060*/ 	.byte	0x04, 0x05
        /*0062*/ 	.short	(.L_323 - .L_322)
.L_322:
        /*0064*/ 	.word	0x00000100
        /*0068*/ 	.word	0x00000001
        /*006c*/ 	.word	0x00000001
.L_323:


//--------------------- .nv.info.copy_n_257_to_512__kernel --------------------------
	.section	.nv.info.copy_n_257_to_512__kernel,"",@"SHT_CUDA_INFO"
	.align	4


	//----- nvinfo : EIATTR_CUDA_API_VERSION
	.align		4
        /*0000*/ 	.byte	0x04, 0x37
        /*0002*/ 	.short	(.L_325 - .L_324)
.L_324:
        /*0004*/ 	.word	0x00000076


	//----- nvinfo : EIATTR_SW2861232_WAR
	.align		4
.L_325:
        /*0008*/ 	.byte	0x01, 0x35
	.zero		2


	//----- nvinfo : EIATTR_PARAM_CBANK
	.align		4
        /*000c*/ 	.byte	0x04, 0x0a
        /*000e*/ 	.short	(.L_327 - .L_326)
	.align		4
.L_326:
        /*0010*/ 	.word	index@(.nv.constant0.copy_n_257_to_512__kernel)
        /*0014*/ 	.short	0x0160
        /*0016*/ 	.short	0x0018


	//----- nvinfo : EIATTR_CBANK_PARAM_SIZE
	.align		4
.L_327:
        /*0018*/ 	.byte	0x03, 0x19
        /*001a*/ 	.short	0x0018


	//----- nvinfo : EIATTR_KPARAM_INFO
	.align		4
        /*001c*/ 	.byte	0x04, 0x17
        /*001e*/ 	.short	(.L_329 - .L_328)
.L_328:
        /*0020*/ 	.word	0x00000000
        /*0024*/ 	.short	0x0002
        /*0026*/ 	.short	0x0010
        /*0028*/ 	.byte	0x00, 0xf0, 0x21, 0x00


	//----- nvinfo : EIATTR_KPARAM_INFO
	.align		4
.L_329:
        /*002c*/ 	.byte	0x04, 0x17
        /*002e*/ 	.short	(.L_331 - .L_330)
.L_330:
        /*0030*/ 	.word	0x00000000
        /*0034*/ 	.short	0x0001
        /*0036*/ 	.short	0x0008
        /*0038*/ 	.byte	0x00, 0xf0, 0x21, 0x00


	//----- nvinfo : EIATTR_KPARAM_INFO
	.align		4
.L_331:
        /*003c*/ 	.byte	0x04, 0x17
        /*003e*/ 	.short	(.L_333 - .L_332)
.L_332:
        /*0040*/ 	.word	0x00000000
        /*0044*/ 	.short	0x0000
        /*0046*/ 	.short	0x0000
        /*0048*/ 	.byte	0x00, 0xf0, 0x21, 0x00


	//----- nvinfo : EIATTR_MAXREG_COUNT
	.align		4
.L_333:
        /*004c*/ 	.byte	0x03, 0x1b
        /*004e*/ 	.short	0x00ff


	//----- nvinfo : EIATTR_EXIT_INSTR_OFFSETS
	.align		4
        /*0050*/ 	.byte	0x04, 0x1c
        /*0052*/ 	.short	(.L_335 - .L_334)


	//   ....[0]....
.L_334:
        /*0054*/ 	.word	0x00000070


	//   ....[1]....
        /*0058*/ 	.word	0x00000550


	//   ....[2]....
        /*005c*/ 	.word	0x00000830


	//----- nvinfo : EIATTR_MAX_THREADS
	.align		4
.L_335:
        /*0060*/ 	.byte	0x04, 0x05
        /*0062*/ 	.short	(.L_337 - .L_336)
.L_336:
        /*0064*/ 	.word	0x00000100
        /*0068*/ 	.word	0x00000001
        /*006c*/ 	.word	0x00000001
.L_337:


//--------------------- .nv.info.copy_n_1_to_256__kernel --------------------------
	.section	.nv.info.copy_n_1_to_256__kernel,"",@"SHT_CUDA_INFO"
	.align	4


	//----- nvinfo : EIATTR_CUDA_API_VERSION
	.align		4
        /*0000*/ 	.byte	0x04, 0x37
        /*0002*/ 	.short	(.L_339 - .L_338)
.L_338:
        /*0004*/ 	.word	0x00000076


	//----- nvinfo : EIATTR_SW2861232_WAR
	.align		4
.L_339:
        /*0008*/ 	.byte	0x01, 0x35
	.zero		2


	//----- nvinfo : EIATTR_PARAM_CBANK
	.align		4
        /*000c*/ 	.byte	0x04, 0x0a
        /*000e*/ 	.short	(.L_341 - .L_340)
	.align		4
.L_340:
        /*0010*/ 	.word	index@(.nv.constant0.copy_n_1_to_256__kernel)
        /*0014*/ 	.short	0x0160
        /*0016*/ 	.short	0x0018


	//----- nvinfo : EIATTR_CBANK_PARAM_SIZE
	.align		4
.L_341:
        /*0018*/ 	.byte	0x03, 0x19
        /*001a*/ 	.short	0x0018


	//----- nvinfo : EIATTR_KPARAM_INFO
	.align		4
        /*001c*/ 	.byte	0x04, 0x17
        /*001e*/ 	.short	(.L_343 - .L_342)
.L_342:
        /*0020*/ 	.word	0x00000000
        /*0024*/ 	.short	0x0002
        /*0026*/ 	.short	0x0010
        /*0028*/ 	.byte	0x00, 0xf0, 0x21, 0x00


	//----- nvinfo : EIATTR_KPARAM_INFO
	.align		4
.L_343:
        /*002c*/ 	.byte	0x04, 0x17
        /*002e*/ 	.short	(.L_345 - .L_344)
.L_344:
        /*0030*/ 	.word	0x00000000
        /*0034*/ 	.short	0x0001
        /*0036*/ 	.short	0x0008
        /*0038*/ 	.byte	0x00, 0xf0, 0x21, 0x00


	//----- nvinfo : EIATTR_KPARAM_INFO
	.align		4
.L_345:
        /*003c*/ 	.byte	0x04, 0x17
        /*003e*/ 	.short	(.L_347 - .L_346)
.L_346:
        /*0040*/ 	.word	0x00000000
        /*0044*/ 	.short	0x0000
        /*0046*/ 	.short	0x0000
        /*0048*/ 	.byte	0x00, 0xf0, 0x21, 0x00


	//----- nvinfo : EIATTR_MAXREG_COUNT
	.align		4
.L_347:
        /*004c*/ 	.byte	0x03, 0x1b
        /*004e*/ 	.short	0x00ff


	//----- nvinfo : EIATTR_EXIT_INSTR_OFFSETS
	.align		4
        /*0050*/ 	.byte	0x04, 0x1c
        /*0052*/ 	.short	(.L_349 - .L_348)


	//   ....[0]....
.L_348:
        /*0054*/ 	.word	0x00000070


	//   ....[1]....
        /*0058*/ 	.word	0x00000560


	//   ....[2]....
        /*005c*/ 	.word	0x00000840


	//----- nvinfo : EIATTR_MAX_THREADS
	.align		4
.L_349:
        /*0060*/ 	.byte	0x04, 0x05
        /*0062*/ 	.short	(.L_351 - .L_350)
.L_350:
        /*0064*/ 	.word	0x00000100
        /*0068*/ 	.word	0x00000001
        /*006c*/ 	.word	0x00000001
.L_351:


//--------------------- .nv.rel.action            --------------------------
	.section	.nv.rel.action,"",@"SHT_CUDA_RELOCINFO"
	.align	8
	.sectionentsize	8
        /*0000*/ 	.byte	0x4b, 0x00, 0x00, 0x00, 0x00, 0x00, 0x00, 0x00, 0x00, 0x02, 0x02, 0x08, 0x10, 0x0a, 0x2f, 0x22
        /* <DEDUP_REMOVED lines=13> */


//--------------------- .nv.constant0.copy_n_3841_to_4096__kernel --------------------------
	.section	.nv.constant0.copy_n_3841_to_4096__kernel,"a",@progbits
	.align	4
.nv.constant0.copy_n_3841_to_4096__kernel:
	.zero		376


//--------------------- .nv.constant0.copy_n_3585_to_3840__kernel --------------------------
	.section	.nv.constant0.copy_n_3585_to_3840__kernel,"a",@progbits
	.align	4
.nv.constant0.copy_n_3585_to_3840__kernel:
	.zero		376


//--------------------- .nv.constant0.copy_n_3329_to_3584__kernel --------------------------
	.section	.nv.constant0.copy_n_3329_to_3584__kernel,"a",@progbits
	.align	4
.nv.constant0.copy_n_3329_to_3584__kernel:
	.zero		376


//--------------------- .nv.constant0.copy_n_3073_to_3328__kernel --------------------------
	.section	.nv.constant0.copy_n_3073_to_3328__kernel,"a",@progbits
	.align	4
.nv.constant0.copy_n_3073_to_3328__kernel:
	.zero		376


//--------------------- .nv.constant0.copy_n_2817_to_3072__kernel --------------------------
	.section	.nv.constant0.copy_n_2817_to_3072__kernel,"a",@progbits
	.align	4
.nv.constant0.copy_n_2817_to_3072__kernel:
	.zero		376


//--------------------- .nv.constant0.copy_n_2561_to_2816__kernel --------------------------
	.section	.nv.constant0.copy_n_2561_to_2816__kernel,"a",@progbits
	.align	4
.nv.constant0.copy_n_2561_to_2816__kernel:
	.zero		376


//--------------------- .nv.constant0.copy_n_2305_to_2560__kernel --------------------------
	.section	.nv.constant0.copy_n_2305_to_2560__kernel,"a",@progbits
	.align	4
.nv.constant0.copy_n_2305_to_2560__kernel:
	.zero		376


//--------------------- .nv.constant0.copy_n_2049_to_2304__kernel --------------------------
	.section	.nv.constant0.copy_n_2049_to_2304__kernel,"a",@progbits
	.align	4
.nv.constant0.copy_n_2049_to_2304__kernel:
	.zero		376


//--------------------- .nv.constant0.copy_n_1793_to_2048__kernel --------------------------
	.section	.nv.constant0.copy_n_1793_to_2048__kernel,"a",@progbits
	.align	4
.nv.constant0.copy_n_1793_to_2048__kernel:
	.zero		376


//--------------------- .nv.constant0.copy_n_1537_to_1792__kernel --------------------------
	.section	.nv.constant0.copy_n_1537_to_1792__kernel,"a",@progbits
	.align	4
.nv.constant0.copy_n_1537_to_1792__kernel:
	.zero		376


//--------------------- .nv.constant0.copy_n_1281_to_1536__kernel --------------------------
	.section	.nv.constant0.copy_n_1281_to_1536__kernel,"a",@progbits
	.align	4
.nv.constant0.copy_n_1281_to_1536__kernel:
	.zero		376


//--------------------- .nv.constant0.copy_n_1025_to_1280__kernel --------------------------
	.section	.nv.constant0.copy_n_1025_to_1280__kernel,"a",@progbits
	.align	4
.nv.constant0.copy_n_1025_to_1280__kernel:
	.zero		376


//--------------------- .nv.constant0.copy_n_769_to_1024__kernel --------------------------
	.section	.nv.constant0.copy_n_769_to_1024__kernel,"a",@progbits
	.align	4
.nv.constant0.copy_n_769_to_1024__kernel:
	.zero		376


//--------------------- .nv.constant0.copy_n_513_to_768__kernel --------------------------
	.section	.nv.constant0.copy_n_513_to_768__kernel,"a",@progbits
	.align	4
.nv.constant0.copy_n_513_to_768__kernel:
	.zero		376


//--------------------- .nv.constant0.copy_n_257_to_512__kernel --------------------------
	.section	.nv.constant0.copy_n_257_to_512__kernel,"a",@progbits
	.align	4
.nv.constant0.copy_n_257_to_512__kernel:
	.zero		376


//--------------------- .nv.constant0.copy_n_1_to_256__kernel --------------------------
	.section	.nv.constant0.copy_n_1_to_256__kernel,"a",@progbits
	.align	4
.nv.constant0.copy_n_1_to_256__kernel:
	.zero		376


//--------------------- .text.copy_n_3841_to_4096__kernel --------------------------
	.section	.text.copy_n_3841_to_4096__kernel,"ax",@progbits
	.sectioninfo	@"SHI_REGISTERS=35"
	.align	128
        .global         copy_n_3841_to_4096__kernel
        .type           copy_n_3841_to_4096__kernel,@function
        .size           copy_n_3841_to_4096__kernel,(.L_x_64 - copy_n_3841_to_4096__kernel)
        .other          copy_n_3841_to_4096__kernel,@"STO_CUDA_ENTRY STV_DEFAULT"
copy_n_3841_to_4096__kernel:
.text.copy_n_3841_to_4096__kernel:
[----:B------:R-:W-:-:S02]  /*0000*/  IMAD.MOV.U32 R1, RZ, RZ, c[0x0][0x28] ;  /* 0x00000a00ff017624 */ /* 0x000fc400078e00ff */
[----:B------:R-:W-:Y:S02]  /*0010*/  IMAD.MOV.U32 R0, RZ, RZ, c[0x0][0x170] ;  /* 0x00005c00ff007624 */ /* 0x000fe400078e00ff */
[----:B------:R-:W-:-:S03]  /*0020*/  IMAD.MOV.U32 R2, RZ, RZ, c[0x0][0x174] ;  /* 0x00005d00ff027624 */ /* 0x000fc600078e00ff */
[C---:B------:R-:W-:Y:S02]  /*0030*/  ISETP.GE.U32.AND P0, PT, R0.reuse, 0x1, PT ;  /* 0x000000010000780c */ /* 0x040fe40003f06070 */
[----:B------:R-:W-:Y:S02]  /*0040*/  IADD3 R0, P1, R0, 0xfff, RZ ;  /* 0x00000fff00007810 */ /* 0x000fe40007f3e0ff */
[----:B------:R-:W-:-:S03]  /*0050*/  ISETP.GE.AND.EX P0, PT, R2, RZ, PT, P0 ;  /* 0x000000ff0200720c */ /* 0x000fc60003f06300 */
[----:B------:R-:W-:-:S10]  /*0060*/  IMAD.X R3, RZ, RZ, c[0x0][0x174], P1 ;  /* 0x00005d00ff037624 */ /* 0x000fd400008e06ff */
[----:B------:R-:W-:Y:S05]  /*0070*/  @!P0 EXIT ;  /* 0x000000000000894d */ /* 0x000fea0003800000 */
[--C-:B------:R-:W-:Y:S01]  /*0080*/  SHF.R.S64 R0, R0, 0xc, R3.reuse ;  /* 0x0000000c00007819 */ /* 0x100fe20000001003 */
[----:B------:R-:W0:Y:S01]  /*0090*/  S2R R24, SR_TID.X ;  /* 0x0000000000187919 */ /* 0x000e220000002100 */
[----:B------:R-:W-:Y:S01]  /*00a0*/  SHF.R.S32.HI R22, RZ, 0xc, R3 ;  /* 0x0000000cff167819 */ /* 0x000fe20000011403 */
[----:B------:R-:W1:Y:S01]  /*00b0*/  S2UR UR4, SR_CTAID.X ;  /* 0x00000000000479c3 */ /* 0x000e620000002500 */
[----:B------:R-:W-:Y:S01]  /*00c0*/  ISETP.GT.U32.AND P0, PT, R0, 0x1, PT ;  /* 0x000000010000780c */ /* 0x000fe20003f04070 */
[----:B------:R-:W-:Y:S01]  /*00d0*/  ULDC.64 UR6, c[0x0][0x118] ;  /* 0x0000460000067ab9 */ /* 0x000fe20000000a00 */
[----:B------:R-:W-:Y:S02]  /*00e0*/  IMAD.MOV.U32 R25, RZ, RZ, RZ ;  /* 0x000000ffff197224 */ /* 0x000fe400078e00ff */
[----:B------:R-:W-:Y:S01]  /*00f0*/  ISETP.GT.AND.EX P0, PT, R22, RZ, PT, P0 ;  /* 0x000000ff1600720c */ /* 0x000fe20003f04300 */
[----:B------:R-:W-:-:S03]  /*0100*/  IMAD.MOV.U32 R26, RZ, RZ, RZ ;  /* 0x000000ffff1a7224 */ /* 0x000fc600078e00ff */
[----:B------:R-:W-:Y:S02]  /*0110*/  SEL R28, R0, 0x1, P0 ;  /* 0x00000001001c7807 */ /* 0x000fe40000000000 */
[----:B------:R-:W-:Y:S02]  /*0120*/  SEL R6, R22, RZ, P0 ;  /* 0x000000ff16067207 */ /* 0x000fe40000000000 */
[C---:B------:R-:W-:Y:S02]  /*0130*/  IADD3 R2, P2, R28.reuse, -0x1, RZ ;  /* 0xffffffff1c027810 */ /* 0x040fe40007f5e0ff */
[----:B------:R-:W-:Y:S02]  /*0140*/  LOP3.LUT R23, R28, 0x3, RZ, 0xc0, !PT ;  /* 0x000000031c177812 */ /* 0x000fe400078ec0ff */
[----:B------:R-:W-:Y:S02]  /*0150*/  ISETP.GE.U32.AND P1, PT, R2, 0x3, PT ;  /* 0x000000030200780c */ /* 0x000fe40003f26070 */
[----:B------:R-:W-:-:S02]  /*0160*/  IADD3.X R2, R6, -0x1, RZ, P2, !PT ;  /* 0xffffffff06027810 */ /* 0x000fc400017fe4ff */
[----:B------:R-:W-:Y:S02]  /*0170*/  ISETP.NE.U32.AND P0, PT, R23, RZ, PT ;  /* 0x000000ff1700720c */ /* 0x000fe40003f05070 */
[----:B------:R-:W-:Y:S02]  /*0180*/  ISETP.GE.U32.AND.EX P1, PT, R2, RZ, PT, P1 ;  /* 0x000000ff0200720c */ /* 0x000fe40003f26110 */
[----:B------:R-:W-:-:S11]  /*0190*/  ISETP.NE.AND.EX P0, PT, RZ, RZ, PT, P0 ;  /* 0x000000ffff00720c */ /* 0x000fd60003f05300 */
[----:B-1----:R-:W-:Y:S05]  /*01a0*/  @!P1 BRA `(.L_x_0) ;  /* 0x000003a000009947 */ /* 0x002fea0003800000 */
[----:B0-----:R-:W-:Y:S01]  /*01b0*/  IMAD R3, R22, UR4, RZ ;  /* 0x0000000416037c24 */ /* 0x001fe2000f8e02ff */
[----:B------:R-:W-:Y:S01]  /*01c0*/  IADD3 R7, P2, RZ, -c[0x0][0x170], RZ ;  /* 0x80005c00ff077a10 */ /* 0x000fe20007f5e0ff */
[----:B------:R-:W-:-:S04]  /*01d0*/  IMAD.WIDE.U32 R4, R0, UR4, RZ ;  /* 0x0000000400047c25 */ /* 0x000fc8000f8e00ff */
[----:B------:R-:W-:Y:S01]  /*01e0*/  IMAD.IADD R5, R5, 0x1, R3 ;  /* 0x0000000105057824 */ /* 0x000fe200078e0203 */
[C---:B------:R-:W-:Y:S01]  /*01f0*/  LEA R30, P1, R4.reuse, R24, 0x8 ;  /* 0x00000018041e7211 */ /* 0x040fe200078240ff */
[C---:B------:R-:W-:Y:S02]  /*0200*/  IMAD.SHL.U32 R2, R4.reuse, 0x1000, RZ ;  /* 0x0000100004027824 */ /* 0x040fe400078e00ff */
[----:B------:R-:W-:Y:S01]  /*0210*/  IMAD.X R27, RZ, RZ, ~c[0x0][0x174], P2 ;  /* 0x80005d00ff1b7624 */ /* 0x000fe200010e06ff */
[C-C-:B------:R-:W-:Y:S02]  /*0220*/  SHF.L.U64.HI R3, R4.reuse, 0xc, R5.reuse ;  /* 0x0000000c04037819 */ /* 0x140fe40000010205 */
[----:B------:R-:W-:Y:S01]  /*0230*/  LEA.HI.X R31, R4, RZ, R5, 0x8, P1 ;  /* 0x000000ff041f7211 */ /* 0x000fe200008f4405 */
[----:B------:R-:W-:Y:S01]  /*0240*/  IMAD R27, R27, 0xa0, RZ ;  /* 0x000000a01b1b7824 */ /* 0x000fe200078e02ff */
[----:B------:R-:W-:Y:S01]  /*0250*/  IADD3 R28, P1, R23, -R28, RZ ;  /* 0x8000001c171c7210 */ /* 0x000fe20007f3e0ff */
[----:B------:R-:W-:-:S04]  /*0260*/  IMAD.WIDE.U32 R2, R24, 0x10, R2 ;  /* 0x0000001018027825 */ /* 0x000fc800078e0002 */
[----:B------:R-:W-:Y:S01]  /*0270*/  IMAD.WIDE.U32 R30, R7, 0xa0, R30 ;  /* 0x000000a0071e7825 */ /* 0x000fe200078e001e */
[----:B------:R-:W-:-:S03]  /*0280*/  IADD3 R29, P2, R2, 0x2000, RZ ;  /* 0x00002000021d7810 */ /* 0x000fc60007f5e0ff */
[----:B------:R-:W-:Y:S01]  /*0290*/  IMAD.IADD R27, R31, 0x1, R27 ;  /* 0x000000011f1b7824 */ /* 0x000fe200078e021b */
[C---:B------:R-:W-:Y:S01]  /*02a0*/  IADD3 R2, P3, R29.reuse, c[0x0][0x160], RZ ;  /* 0x000058001d027a10 */ /* 0x040fe20007f7e0ff */
[----:B------:R-:W-:Y:S01]  /*02b0*/  IMAD.X R32, RZ, RZ, R3, P2 ;  /* 0x000000ffff207224 */ /* 0x000fe200010e0603 */
[----:B------:R-:W-:Y:S01]  /*02c0*/  IADD3 R29, P4, R29, c[0x0][0x168], RZ ;  /* 0x00005a001d1d7a10 */ /* 0x000fe20007f9e0ff */
[----:B------:R-:W-:-:S03]  /*02d0*/  IMAD.X R31, RZ, RZ, ~R6, P1 ;  /* 0x000000ffff1f7224 */ /* 0x000fc600008e0e06 */
[C---:B------:R-:W-:Y:S02]  /*02e0*/  IADD3.X R3, R32.reuse, c[0x0][0x164], RZ, P3, !PT ;  /* 0x0000590020037a10 */ /* 0x040fe40001ffe4ff */
[----:B------:R-:W-:-:S02]  /*02f0*/  IADD3.X R32, R32, c[0x0][0x16c], RZ, P4, !PT ;  /* 0x00005b0020207a10 */ /* 0x000fc400027fe4ff */
.L_x_1:
[C---:B-1----:R-:W-:Y:S02]  /*0300*/  IADD3 R6, P1, R30.reuse, 0x100, RZ ;  /* 0x000001001e067810 */ /* 0x042fe40007f3e0ff */
[----:B------:R-:W-:Y:S02]  /*0310*/  IADD3 R5, P4, R30, 0x200, RZ ;  /* 0x000002001e057810 */ /* 0x000fe40007f9e0ff */
[----:B------:R-:W-:Y:S01]  /*0320*/  ISETP.GT.U32.AND P2, PT, R6, -0x1, PT ;  /* 0xffffffff0600780c */ /* 0x000fe20003f44070 */
[--C-:B------:R-:W-:Y:S01]  /*0330*/  IMAD.X R6, RZ, RZ, R27.reuse, P1 ;  /* 0x000000ffff067224 */ /* 0x100fe200008e061b */
[----:B------:R-:W-:Y:S02]  /*0340*/  IADD3 R4, P5, R30, 0x300, RZ ;  /* 0x000003001e047810 */ /* 0x000fe40007fbe0ff */
[----:B------:R-:W-:Y:S01]  /*0350*/  ISETP.GT.U32.AND P3, PT, R5, -0x1, PT ;  /* 0xffffffff0500780c */ /* 0x000fe20003f64070 */
[----:B------:R-:W-:Y:S01]  /*0360*/  IMAD.X R5, RZ, RZ, R27, P4 ;  /* 0x000000ffff057224 */ /* 0x000fe200020e061b */
[----:B------:R-:W-:-:S02]  /*0370*/  ISETP.GT.AND.EX P2, PT, R6, -0x1, PT, P2 ;  /* 0xffffffff0600780c */ /* 0x000fc40003f44320 */
[----:B------:R-:W-:Y:S01]  /*0380*/  ISETP.GT.U32.AND P1, PT, R4, -0x1, PT ;  /* 0xffffffff0400780c */ /* 0x000fe20003f24070 */
[----:B------:R-:W-:Y:S01]  /*0390*/  IMAD.X R4, RZ, RZ, R27, P5 ;  /* 0x000000ffff047224 */ /* 0x000fe200028e061b */
[----:B------:R-:W-:Y:S02]  /*03a0*/  ISETP.GT.AND.EX P3, PT, R5, -0x1, PT, P3 ;  /* 0xffffffff0500780c */ /* 0x000fe40003f64330 */
[----:B------:R-:W-:Y:S02]  /*03b0*/  ISETP.GT.U32.AND P4, PT, R30, -0x1, PT ;  /* 0xffffffff1e00780c */ /* 0x000fe40003f84070 */
[----:B------:R-:W-:Y:S02]  /*03c0*/  ISETP.GT.AND.EX P1, PT, R4, -0x1, PT, P1 ;  /* 0xffffffff0400780c */ /* 0x000fe40003f24310 */
[----:B------:R-:W-:-:S03]  /*03d0*/  ISETP.GT.AND.EX P4, PT, R27, -0x1, PT, P4 ;  /* 0xffffffff1b00780c */ /* 0x000fc60003f84340 */
[----:B------:R-:W2:Y:S04]  /*03e0*/  @!P2 LDG.E.128.CONSTANT R4, [R2.64+-0x1000] ;  /* 0xfff000060204a981 */ /* 0x000ea8000c1e9d00 */
[----:B------:R-:W3:Y:S04]  /*03f0*/  @!P3 LDG.E.128.CONSTANT R8, [R2.64] ;  /* 0x000000060208b981 */ /* 0x000ee8000c1e9d00 */
[----:B------:R-:W4:Y:S04]  /*0400*/  @!P1 LDG.E.128.CONSTANT R12, [R2.64+0x1000] ;  /* 0x00100006020c9981 */ /* 0x000f28000c1e9d00 */
[----:B------:R0:W5:Y:S01]  /*0410*/  @!P4 LDG.E.128.CONSTANT R16, [R2.64+-0x2000] ;  /* 0xffe000060210c981 */ /* 0x000162000c1e9d00 */
[----:B------:R-:W-:-:S02]  /*0420*/  IMAD.MOV.U32 R20, RZ, RZ, R29 ;  /* 0x000000ffff147224 */ /* 0x000fc400078e001d */
[----:B------:R-:W-:-:S05]  /*0430*/  IMAD.MOV.U32 R21, RZ, RZ, R32 ;  /* 0x000000ffff157224 */ /* 0x000fca00078e0020 */
[----:B--2---:R1:W-:Y:S01]  /*0440*/  @!P2 STG.E.128 [R20.64+-0x1000], R4 ;  /* 0xfff000041400a986 */ /* 0x0043e2000c101d06 */
[----:B------:R-:W-:-:S03]  /*0450*/  IADD3 R25, P2, R25, 0x4, RZ ;  /* 0x0000000419197810 */ /* 0x000fc60007f5e0ff */
[----:B---3--:R1:W-:Y:S01]  /*0460*/  @!P3 STG.E.128 [R20.64], R8 ;  /* 0x000000081400b986 */ /* 0x0083e2000c101d06 */
[----:B------:R-:W-:Y:S01]  /*0470*/  IADD3 R29, P3, R25, R28, RZ ;  /* 0x0000001c191d7210 */ /* 0x000fe20007f7e0ff */
[----:B------:R-:W-:Y:S01]  /*0480*/  IMAD.X R26, RZ, RZ, R26, P2 ;  /* 0x000000ffff1a7224 */ /* 0x000fe200010e061a */
[----:B------:R-:W-:Y:S01]  /*0490*/  IADD3 R30, P2, R30, 0x400, RZ ;  /* 0x000004001e1e7810 */ /* 0x000fe20007f5e0ff */
[----:B----4-:R1:W-:Y:S01]  /*04a0*/  @!P1 STG.E.128 [R20.64+0x1000], R12 ;  /* 0x0010000c14009986 */ /* 0x0103e2000c101d06 */
[----:B------:R-:W-:Y:S01]  /*04b0*/  ISETP.NE.U32.AND P1, PT, R29, RZ, PT ;  /* 0x000000ff1d00720c */ /* 0x000fe20003f25070 */
[----:B------:R-:W-:Y:S01]  /*04c0*/  IMAD.X R29, R26, 0x1, R31, P3 ;  /* 0x000000011a1d7824 */ /* 0x000fe200018e061f */
[----:B0-----:R-:W-:Y:S01]  /*04d0*/  IADD3 R2, P3, R2, 0x4000, RZ ;  /* 0x0000400002027810 */ /* 0x001fe20007f7e0ff */
[----:B-----5:R1:W-:Y:S01]  /*04e0*/  @!P4 STG.E.128 [R20.64+-0x2000], R16 ;  /* 0xffe000101400c986 */ /* 0x0203e2000c101d06 */
[----:B------:R-:W-:Y:S02]  /*04f0*/  IMAD.X R27, RZ, RZ, R27, P2 ;  /* 0x000000ffff1b7224 */ /* 0x000fe400010e061b */
[----:B------:R-:W-:Y:S01]  /*0500*/  ISETP.NE.AND.EX P1, PT, R29, RZ, PT, P1 ;  /* 0x000000ff1d00720c */ /* 0x000fe20003f25310 */
[----:B------:R-:W-:Y:S01]  /*0510*/  IMAD.X R3, RZ, RZ, R3, P3 ;  /* 0x000000ffff037224 */ /* 0x000fe200018e0603 */
[----:B------:R-:W-:-:S05]  /*0520*/  IADD3 R29, P4, R20, 0x4000, RZ ;  /* 0x00004000141d7810 */ /* 0x000fca0007f9e0ff */
[----:B------:R-:W-:-:S06]  /*0530*/  IMAD.X R32, RZ, RZ, R21, P4 ;  /* 0x000000ffff207224 */ /* 0x000fcc00020e0615 */
[----:B------:R-:W-:Y:S05]  /*0540*/  @P1 BRA `(.L_x_1) ;  /* 0xfffffdb000001947 */ /* 0x000fea000383ffff */
.L_x_0:
[----:B0-----:R-:W-:Y:S05]  /*0550*/  @!P0 EXIT ;  /* 0x000000000000894d */ /* 0x001fea0003800000 */
[----:B-1----:R-:W-:Y:S01]  /*0560*/  IMAD R9, R22, UR4, RZ ;  /* 0x0000000416097c24 */ /* 0x002fe2000f8e02ff */
[C---:B------:R-:W-:Y:S01]  /*0570*/  SHF.L.U64.HI R7, R25.reuse, 0x8, R26 ;  /* 0x0000000819077819 */ /* 0x040fe2000001021a */
[----:B------:R-:W-:Y:S01]  /*0580*/  IMAD.WIDE.U32 R2, R0, UR4, RZ ;  /* 0x0000000400027c25 */ /* 0x000fe2000f8e00ff */
[----:B------:R-:W-:Y:S02]  /*0590*/  IADD3 R11, P1, RZ, -c[0x0][0x170], RZ ;  /* 0x80005c00ff0b7a10 */ /* 0x000fe40007f3e0ff */
[----:B------:R-:W-:Y:S01]  /*05a0*/  IADD3 R23, P3, RZ, -R23, RZ ;  /* 0x80000017ff177210 */ /* 0x000fe20007f7e0ff */
[----:B------:R-:W-:Y:S02]  /*05b0*/  IMAD.SHL.U32 R5, R25, 0x100, RZ ;  /* 0x0000010019057824 */ /* 0x000fe400078e00ff */
[----:B------:R-:W-:Y:S02]  /*05c0*/  IMAD.IADD R9, R3, 0x1, R9 ;  /* 0x0000000103097824 */ /* 0x000fe400078e0209 */
[C---:B------:R-:W-:Y:S01]  /*05d0*/  IMAD.SHL.U32 R4, R2.reuse, 0x1000, RZ ;  /* 0x0000100002047824 */ /* 0x040fe200078e00ff */
[C---:B------:R-:W-:Y:S01]  /*05e0*/  LEA R3, P0, R2.reuse, R5, 0x8 ;  /* 0x0000000502037211 */ /* 0x040fe200078040ff */
[----:B------:R-:W-:Y:S01]  /*05f0*/  IMAD.X R6, RZ, RZ, ~c[0x0][0x174], P1 ;  /* 0x80005d00ff067624 */ /* 0x000fe200008e06ff */
[----:B------:R-:W-:-:S02]  /*0600*/  SHF.L.U64.HI R5, R2, 0xc, R9 ;  /* 0x0000000c02057819 */ /* 0x000fc40000010209 */
[----:B------:R-:W-:Y:S01]  /*0610*/  LEA.HI.X R0, R2, R7, R9, 0x8, P0 ;  /* 0x0000000702007211 */ /* 0x000fe200000f4409 */
[----:B------:R-:W-:Y:S01]  /*0620*/  IMAD R9, R6, 0xa0, RZ ;  /* 0x000000a006097824 */ /* 0x000fe200078e02ff */
[C---:B------:R-:W-:Y:S01]  /*0630*/  IADD3 R2, P0, R24.reuse, R3, RZ ;  /* 0x0000000318027210 */ /* 0x040fe20007f1e0ff */
[----:B------:R-:W-:-:S04]  /*0640*/  IMAD.WIDE.U32 R4, R24, 0x10, R4 ;  /* 0x0000001018047825 */ /* 0x000fc800078e0004 */
[----:B------:R-:W-:Y:S01]  /*0650*/  IMAD.X R3, RZ, RZ, R0, P0 ;  /* 0x000000ffff037224 */ /* 0x000fe200000e0600 */
[----:B------:R-:W-:Y:S01]  /*0660*/  LEA R10, P0, R25, R4, 0xc ;  /* 0x00000004190a7211 */ /* 0x000fe200078060ff */
[----:B------:R-:W-:Y:S02]  /*0670*/  IMAD.X R0, RZ, RZ, -0x1, P3 ;  /* 0xffffffffff007424 */ /* 0x000fe400018e06ff */
[----:B------:R-:W-:Y:S01]  /*0680*/  IMAD.WIDE.U32 R2, R11, 0xa0, R2 ;  /* 0x000000a00b027825 */ /* 0x000fe200078e0002 */
[C---:B------:R-:W-:Y:S02]  /*0690*/  IADD3 R12, P1, R10.reuse, c[0x0][0x160], RZ ;  /* 0x000058000a0c7a10 */ /* 0x040fe40007f3e0ff */
[----:B------:R-:W-:Y:S01]  /*06a0*/  IADD3 R10, P2, R10, c[0x0][0x168], RZ ;  /* 0x00005a000a0a7a10 */ /* 0x000fe20007f5e0ff */
[----:B------:R-:W-:Y:S01]  /*06b0*/  IMAD.IADD R9, R9, 0x1, R3 ;  /* 0x0000000109097824 */ /* 0x000fe200078e0203 */
[----:B------:R-:W-:Y:S01]  /*06c0*/  LEA.HI.X R4, R25, R5, R26, 0xc, P0 ;  /* 0x0000000519047211 */ /* 0x000fe200000f641a */
[----:B------:R-:W-:-:S03]  /*06d0*/  IMAD.MOV.U32 R8, RZ, RZ, R2 ;  /* 0x000000ffff087224 */ /* 0x000fc600078e0002 */
[C---:B------:R-:W-:Y:S02]  /*06e0*/  IADD3.X R13, R4.reuse, c[0x0][0x164], RZ, P1, !PT ;  /* 0x00005900040d7a10 */ /* 0x040fe40000ffe4ff */
[----:B------:R-:W-:-:S02]  /*06f0*/  IADD3.X R11, R4, c[0x0][0x16c], RZ, P2, !PT ;  /* 0x00005b00040b7a10 */ /* 0x000fc400017fe4ff */
.L_x_2:
[----:B------:R-:W-:-:S04]  /*0700*/  ISETP.GT.U32.AND P0, PT, R8, -0x1, PT ;  /* 0xffffffff0800780c */ /* 0x000fc80003f04070 */
[----:B------:R-:W-:-:S13]  /*0710*/  ISETP.GT.AND.EX P0, PT, R9, -0x1, PT, P0 ;  /* 0xffffffff0900780c */ /* 0x000fda0003f04300 */
[----:B------:R-:W-:Y:S02]  /*0720*/  @!P0 IMAD.MOV.U32 R2, RZ, RZ, R12 ;  /* 0x000000ffff028224 */ /* 0x000fe400078e000c */
[----:B------:R-:W-:-:S05]  /*0730*/  @!P0 IMAD.MOV.U32 R3, RZ, RZ, R13 ;  /* 0x000000ffff038224 */ /* 0x000fca00078e000d */
[----:B------:R0:W2:Y:S01]  /*0740*/  @!P0 LDG.E.128.CONSTANT R4, [R2.64] ;  /* 0x0000000602048981 */ /* 0x0000a2000c1e9d00 */
[----:B------:R-:W-:Y:S02]  /*0750*/  IADD3 R23, P1, R23, 0x1, RZ ;  /* 0x0000000117177810 */ /* 0x000fe40007f3e0ff */
[----:B------:R-:W-:-:S03]  /*0760*/  IADD3 R8, P3, R8, 0x100, RZ ;  /* 0x0000010008087810 */ /* 0x000fc60007f7e0ff */
[----:B------:R-:W-:Y:S01]  /*0770*/  IMAD.X R0, RZ, RZ, R0, P1 ;  /* 0x000000ffff007224 */ /* 0x000fe200008e0600 */
[----:B------:R-:W-:Y:S01]  /*0780*/  IADD3 R12, P1, R12, 0x1000, RZ ;  /* 0x000010000c0c7810 */ /* 0x000fe20007f3e0ff */
[----:B------:R-:W-:Y:S02]  /*0790*/  IMAD.X R9, RZ, RZ, R9, P3 ;  /* 0x000000ffff097224 */ /* 0x000fe400018e0609 */
[----:B0-----:R-:W-:Y:S01]  /*07a0*/  @!P0 IMAD.MOV.U32 R2, RZ, RZ, R10 ;  /* 0x000000ffff028224 */ /* 0x001fe200078e000a */
[----:B------:R-:W-:Y:S01]  /*07b0*/  IADD3 R10, P2, R10, 0x1000, RZ ;  /* 0x000010000a0a7810 */ /* 0x000fe20007f5e0ff */
[----:B------:R-:W-:Y:S02]  /*07c0*/  @!P0 IMAD.MOV.U32 R3, RZ, RZ, R11 ;  /* 0x000000ffff038224 */ /* 0x000fe400078e000b */
[----:B------:R-:W-:Y:S02]  /*07d0*/  IMAD.X R13, RZ, RZ, R13, P1 ;  /* 0x000000ffff0d7224 */ /* 0x000fe400008e060d */
[----:B------:R-:W-:Y:S01]  /*07e0*/  IMAD.X R11, RZ, RZ, R11, P2 ;  /* 0x000000ffff0b7224 */ /* 0x000fe200010e060b */
[----:B--2---:R0:W-:Y:S01]  /*07f0*/  @!P0 STG.E.128 [R2.64], R4 ;  /* 0x0000000402008986 */ /* 0x0041e2000c101d06 */
[----:B------:R-:W-:-:S04]  /*0800*/  ISETP.NE.U32.AND P0, PT, R23, RZ, PT ;  /* 0x000000ff1700720c */ /* 0x000fc80003f05070 */
[----:B------:R-:W-:-:S13]  /*0810*/  ISETP.NE.AND.EX P0, PT, R0, RZ, PT, P0 ;  /* 0x000000ff0000720c */ /* 0x000fda0003f05300 */
[----:B0-----:R-:W-:Y:S05]  /*0820*/  @P0 BRA `(.L_x_2) ;  /* 0xfffffed000000947 */ /* 0x001fea000383ffff */
[----:B------:R-:W-:Y:S05]  /*0830*/  EXIT ;  /* 0x000000000000794d */ /* 0x000fea0003800000 */
.L_x_3:
[----:B------:R-:W-:-:S00]  /*0840*/  BRA `(.L_x_3) ;  /* 0xfffffff000007947 */ /* 0x000fc0000383ffff */
[----:B------:R-:W-:-:S00]  /*0850*/  NOP ;  /* 0x0000000000007918 */ /* 0x000fc00000000000 */
        /* <DEDUP_REMOVED lines=10> */
.L_x_64:


//--------------------- .text.copy_n_3585_to_3840__kernel --------------------------
	.section	.text.copy_n_3585_to_3840__kernel,"ax",@progbits
	.sectioninfo	@"SHI_REGISTERS=35"
	.align	128
        .global         copy_n_3585_to_3840__kernel
        .type           copy_n_3585_to_3840__kernel,@function
        .size           copy_n_3585_to_3840__kernel,(.L_x_65 - copy_n_3585_to_3840__kernel)
        .other          copy_n_3585_to_3840__kernel,@"STO_CUDA_ENTRY STV_DEFAULT"
copy_n_3585_to_3840__kernel:
.text.copy_n_3585_to_3840__kernel:
[----:B------:R-:W-:-:S02]  /*0000*/  IMAD.MOV.U32 R1, RZ, RZ, c[0x0][0x28] ;  /* 0x00000a00ff017624 */ /* 0x000fc400078e00ff */
[----:B------:R-:W-:-:S05]  /*0010*/  IMAD.MOV.U32 R8, RZ, RZ, c[0x0][0x170] ;  /* 0x00005c00ff087624 */ /* 0x000fca00078e00ff */
[----:B------:R-:W-:-:S05]  /*0020*/  IADD3 R8, P0, R8, 0xeff, RZ ;  /* 0x00000eff08087810 */ /* 0x000fca0007f1e0ff */
[----:B------:R-:W-:-:S04]  /*0030*/  IMAD.X R9, RZ, RZ, c[0x0][0x174], P0 ;  /* 0x00005d00ff097624 */ /* 0x000fc800000e06ff */
[----:B------:R-:W-:-:S06]  /*0040*/  IMAD.WIDE.U32 R2, R9, -0x77777777, RZ ;  /* 0x8888888909027825 */ /* 0x000fcc00078e00ff */
[----:B------:R-:W-:-:S04]  /*0050*/  IMAD.WIDE.U32 R4, P0, R8, -0x77777778, R2 ;  /* 0x8888888808047825 */ /* 0x000fc80007800002 */
[C---:B------:R-:W-:Y:S01]  /*0060*/  IMAD.WIDE.U32 R2, R8.reuse, -0x77777777, RZ ;  /* 0x8888888908027825 */ /* 0x040fe200078e00ff */
[----:B------:R-:W-:-:S04]  /*0070*/  IADD3 R6, P1, R8, R5, RZ ;  /* 0x0000000508067210 */ /* 0x000fc80007f3e0ff */
[----:B------:R-:W-:Y:S02]  /*0080*/  IADD3.X R7, RZ, R9, RZ, P0, P1 ;  /* 0x00000009ff077210 */ /* 0x000fe400007e24ff */
[----:B------:R-:W-:Y:S02]  /*0090*/  IADD3 RZ, P0, R3, R4, RZ ;  /* 0x0000000403ff7210 */ /* 0x000fe40007f1e0ff */
[----:B------:R-:W-:-:S03]  /*00a0*/  ISETP.LT.AND P1, PT, R9, RZ, PT ;  /* 0x000000ff0900720c */ /* 0x000fc60003f21270 */
[----:B------:R-:W-:-:S05]  /*00b0*/  IMAD.WIDE.U32.X R2, R9, -0x77777778, R6, P0 ;  /* 0x8888888809027825 */ /* 0x000fca00000e0406 */
[----:B------:R-:W-:-:S05]  /*00c0*/  IADD3 R11, P0, -R8, R2, RZ ;  /* 0x00000002080b7210 */ /* 0x000fca0007f1e1ff */
[----:B------:R-:W-:Y:S01]  /*00d0*/  IMAD.X R2, R3, 0x1, ~R9, P0 ;  /* 0x0000000103027824 */ /* 0x000fe200000e0e09 */
[----:B------:R-:W-:-:S04]  /*00e0*/  IADD3 R0, P0, R11, 0x77777777, RZ ;  /* 0x777777770b007810 */ /* 0x000fc80007f1e0ff */
[----:B------:R-:W-:Y:S02]  /*00f0*/  IADD3.X R3, R2, 0x77777777, RZ, P0, !PT ;  /* 0x7777777702037810 */ /* 0x000fe400007fe4ff */
[----:B------:R-:W-:Y:S02]  /*0100*/  SEL R11, R0, R11, P1 ;  /* 0x0000000b000b7207 */ /* 0x000fe40000800000 */
[----:B------:R-:W-:-:S04]  /*0110*/  SEL R10, R3, R2, P1 ;  /* 0x00000002030a7207 */ /* 0x000fc80000800000 */
[----:B------:R-:W-:-:S04]  /*0120*/  SHF.R.S64 R11, R11, 0xb, R10 ;  /* 0x0000000b0b0b7819 */ /* 0x000fc8000000100a */
[----:B------:R-:W-:-:S04]  /*0130*/  LEA.HI R11, P0, R10, R11, RZ, 0x1 ;  /* 0x0000000b0a0b7211 */ /* 0x000fc800078108ff */
[----:B------:R-:W-:Y:S01]  /*0140*/  LEA.HI.X.SX32 R10, R10, RZ, 0x15, P0 ;  /* 0x000000ff0a0a7211 */ /* 0x000fe200000faeff */
[----:B------:R-:W-:-:S04]  /*0150*/  IMAD.HI.U32 R8, R11, -0xf00, R8 ;  /* 0xfffff1000b087827 */ /* 0x000fc800078e0008 */
[----:B------:R-:W-:-:S05]  /*0160*/  IMAD R27, R10, -0xf00, RZ ;  /* 0xfffff1000a1b7824 */ /* 0x000fca00078e02ff */
[----:B------:R-:W-:-:S04]  /*0170*/  IADD3 R27, R8, -R11, R27 ;  /* 0x8000000b081b7210 */ /* 0x000fc80007ffe01b */
[--C-:B------:R-:W-:Y:S02]  /*0180*/  SHF.R.S32.HI R28, RZ, 0x1f, R27.reuse ;  /* 0x0000001fff1c7819 */ /* 0x100fe4000001141b */
[----:B------:R-:W-:Y:S02]  /*0190*/  SHF.R.S32.HI R27, RZ, 0x1f, R27 ;  /* 0x0000001fff1b7819 */ /* 0x000fe4000001141b */
[----:B------:R-:W-:-:S04]  /*01a0*/  IADD3 R0, P1, R28, R11, RZ ;  /* 0x0000000b1c007210 */ /* 0x000fc80007f3e0ff */
[----:B------:R-:W-:Y:S01]  /*01b0*/  ISETP.GE.U32.AND P0, PT, R0, 0x1, PT ;  /* 0x000000010000780c */ /* 0x000fe20003f06070 */
[----:B------:R-:W-:-:S05]  /*01c0*/  IMAD.X R22, R27, 0x1, R10, P1 ;  /* 0x000000011b167824 */ /* 0x000fca00008e060a */
[----:B------:R-:W-:-:S13]  /*01d0*/  ISETP.GE.AND.EX P0, PT, R22, RZ, PT, P0 ;  /* 0x000000ff1600720c */ /* 0x000fda0003f06300 */
[----:B------:R-:W-:Y:S05]  /*01e0*/  @!P0 EXIT ;  /* 0x000000000000894d */ /* 0x000fea0003800000 */
[C---:B------:R-:W-:Y:S01]  /*01f0*/  IADD3 R2, P0, R0.reuse, -0x1, RZ ;  /* 0xffffffff00027810 */ /* 0x040fe20007f1e0ff */
[----:B------:R-:W0:Y:S01]  /*0200*/  S2R R24, SR_TID.X ;  /* 0x0000000000187919 */ /* 0x000e220000002100 */
[----:B------:R-:W-:Y:S01]  /*0210*/  LOP3.LUT R23, R0, 0x3, RZ, 0xc0, !PT ;  /* 0x0000000300177812 */ /* 0x000fe200078ec0ff */
[----:B------:R-:W1:Y:S01]  /*0220*/  S2UR UR4, SR_CTAID.X ;  /* 0x00000000000479c3 */ /* 0x000e620000002500 */
[----:B------:R-:W-:Y:S01]  /*0230*/  ISETP.GE.U32.AND P1, PT, R2, 0x3, PT ;  /* 0x000000030200780c */ /* 0x000fe20003f26070 */
[----:B------:R-:W-:Y:S01]  /*0240*/  ULDC.64 UR6, c[0x0][0x118] ;  /* 0x0000460000067ab9 */ /* 0x000fe20000000a00 */
[----:B------:R-:W-:Y:S01]  /*0250*/  IADD3.X R2, R22, -0x1, RZ, P0, !PT ;  /* 0xffffffff16027810 */ /* 0x000fe200007fe4ff */
[----:B------:R-:W-:Y:S01]  /*0260*/  IMAD.MOV.U32 R25, RZ, RZ, RZ ;  /* 0x000000ffff197224 */ /* 0x000fe200078e00ff */
[----:B------:R-:W-:Y:S01]  /*0270*/  ISETP.NE.U32.AND P0, PT, R23, RZ, PT ;  /* 0x000000ff1700720c */ /* 0x000fe20003f05070 */
[----:B------:R-:W-:Y:S01]  /*0280*/  IMAD.MOV.U32 R26, RZ, RZ, RZ ;  /* 0x000000ffff1a7224 */ /* 0x000fe200078e00ff */
[----:B------:R-:W-:-:S02]  /*0290*/  ISETP.GE.U32.AND.EX P1, PT, R2, RZ, PT, P1 ;  /* 0x000000ff0200720c */ /* 0x000fc40003f26110 */
[----:B------:R-:W-:-:S11]  /*02a0*/  ISETP.NE.AND.EX P0, PT, RZ, RZ, PT, P0 ;  /* 0x000000ffff00720c */ /* 0x000fd60003f05300 */
[----:B-1----:R-:W-:Y:S05]  /*02b0*/  @!P1 BRA `(.L_x_4) ;  /* 0x000003b000009947 */ /* 0x002fea0003800000 */
[----:B------:R-:W-:Y:S01]  /*02c0*/  IMAD R5, R22, UR4, RZ ;  /* 0x0000000416057c24 */ /* 0x000fe2000f8e02ff */
[----:B------:R-:W-:Y:S01]  /*02d0*/  IADD3 R9, P2, RZ, -c[0x0][0x170], RZ ;  /* 0x80005c00ff097a10 */ /* 0x000fe20007f5e0ff */
[----:B------:R-:W-:-:S04]  /*02e0*/  IMAD.WIDE.U32 R2, R0, UR4, RZ ;  /* 0x0000000400027c25 */ /* 0x000fc8000f8e00ff */
[----:B------:R-:W-:Y:S01]  /*02f0*/  IMAD.IADD R3, R3, 0x1, R5 ;  /* 0x0000000103037824 */ /* 0x000fe200078e0205 */
[C---:B0-----:R-:W-:Y:S01]  /*0300*/  LEA R4, P1, R2.reuse, R24, 0x8 ;  /* 0x0000001802047211 */ /* 0x041fe200078240ff */
[C---:B------:R-:W-:Y:S02]  /*0310*/  IMAD.SHL.U32 R6, R2.reuse, 0x1000, RZ ;  /* 0x0000100002067824 */ /* 0x040fe400078e00ff */
[----:B------:R-:W-:Y:S01]  /*0320*/  IMAD.X R29, RZ, RZ, ~c[0x0][0x174], P2 ;  /* 0x80005d00ff1d7624 */ /* 0x000fe200010e06ff */
[C-C-:B------:R-:W-:Y:S02]  /*0330*/  SHF.L.U64.HI R7, R2.reuse, 0xc, R3.reuse ;  /* 0x0000000c02077819 */ /* 0x140fe40000010203 */
[----:B------:R-:W-:Y:S01]  /*0340*/  LEA.HI.X R5, R2, RZ, R3, 0x8, P1 ;  /* 0x000000ff02057211 */ /* 0x000fe200008f4403 */
[----:B------:R-:W-:Y:S01]  /*0350*/  IMAD R29, R29, 0xa0, RZ ;  /* 0x000000a01d1d7824 */ /* 0x000fe200078e02ff */
[----:B------:R-:W-:Y:S01]  /*0360*/  IADD3 R28, P1, P2, -R11, R23, -R28 ;  /* 0x000000170b1c7210 */ /* 0x000fe20007a3e91c */
[----:B------:R-:W-:-:S03]  /*0370*/  IMAD.WIDE.U32 R2, R24, 0x10, R6 ;  /* 0x0000001018027825 */ /* 0x000fc600078e0006 */
[----:B------:R-:W-:Y:S01]  /*0380*/  IADD3.X R27, ~R10, RZ, ~R27, P1, P2 ;  /* 0x000000ff0a1b7210 */ /* 0x000fe20000fe4d1b */
[----:B------:R-:W-:Y:S01]  /*0390*/  IMAD.WIDE.U32 R4, R9, 0xa0, R4 ;  /* 0x000000a009047825 */ /* 0x000fe200078e0004 */
[C---:B------:R-:W-:Y:S02]  /*03a0*/  IADD3 R6, P3, R2.reuse, c[0x0][0x160], RZ ;  /* 0x0000580002067a10 */ /* 0x040fe40007f7e0ff */
[----:B------:R-:W-:Y:S01]  /*03b0*/  IADD3 R31, P4, R2, c[0x0][0x168], RZ ;  /* 0x00005a00021f7a10 */ /* 0x000fe20007f9e0ff */
[----:B------:R-:W-:Y:S01]  /*03c0*/  IMAD.IADD R29, R5, 0x1, R29 ;  /* 0x00000001051d7824 */ /* 0x000fe200078e021d */
[C---:B------:R-:W-:Y:S01]  /*03d0*/  IADD3.X R7, R3.reuse, c[0x0][0x164], RZ, P3, !PT ;  /* 0x0000590003077a10 */ /* 0x040fe20001ffe4ff */
[----:B------:R-:W-:Y:S01]  /*03e0*/  IMAD.MOV.U32 R30, RZ, RZ, R4 ;  /* 0x000000ffff1e7224 */ /* 0x000fe200078e0004 */
[----:B------:R-:W-:-:S04]  /*03f0*/  IADD3.X R32, R3, c[0x0][0x16c], RZ, P4, !PT ;  /* 0x00005b0003207a10 */ /* 0x000fc800027fe4ff */
.L_x_5:
[C---:B------:R-:W-:Y:S02]  /*0400*/  IADD3 R4, P1, R30.reuse, 0x100, RZ ;  /* 0x000001001e047810 */ /* 0x040fe40007f3e0ff */
[----:B------:R-:W-:-:S02]  /*0410*/  IADD3 R3, P4, R30, 0x200, RZ ;  /* 0x000002001e037810 */ /* 0x000fc40007f9e0ff */
[----:B------:R-:W-:Y:S01]  /*0420*/  ISETP.GT.U32.AND P2, PT, R4, -0x1, PT ;  /* 0xffffffff0400780c */ /* 0x000fe20003f44070 */
[--C-:B------:R-:W-:Y:S01]  /*0430*/  IMAD.X R4, RZ, RZ, R29.reuse, P1 ;  /* 0x000000ffff047224 */ /* 0x100fe200008e061d */
[----:B------:R-:W-:Y:S02]  /*0440*/  IADD3 R2, P5, R30, 0x300, RZ ;  /* 0x000003001e027810 */ /* 0x000fe40007fbe0ff */
[----:B------:R-:W-:Y:S01]  /*0450*/  ISETP.GT.U32.AND P3, PT, R3, -0x1, PT ;  /* 0xffffffff0300780c */ /* 0x000fe20003f64070 */
[--C-:B------:R-:W-:Y:S01]  /*0460*/  IMAD.X R3, RZ, RZ, R29.reuse, P4 ;  /* 0x000000ffff037224 */ /* 0x100fe200020e061d */
[----:B------:R-:W-:Y:S02]  /*0470*/  ISETP.GT.AND.EX P2, PT, R4, -0x1, PT, P2 ;  /* 0xffffffff0400780c */ /* 0x000fe40003f44320 */
[----:B------:R-:W-:Y:S01]  /*0480*/  ISETP.GT.U32.AND P1, PT, R2, -0x1, PT ;  /* 0xffffffff0200780c */ /* 0x000fe20003f24070 */
[----:B------:R-:W-:Y:S01]  /*0490*/  IMAD.X R2, RZ, RZ, R29, P5 ;  /* 0x000000ffff027224 */ /* 0x000fe200028e061d */
[----:B------:R-:W-:Y:S01]  /*04a0*/  ISETP.GT.AND.EX P3, PT, R3, -0x1, PT, P3 ;  /* 0xffffffff0300780c */ /* 0x000fe20003f64330 */
[----:B------:R-:W-:Y:S01]  /*04b0*/  IMAD.MOV.U32 R3, RZ, RZ, R7 ;  /* 0x000000ffff037224 */ /* 0x000fe200078e0007 */
[----:B------:R-:W-:-:S02]  /*04c0*/  ISETP.GT.U32.AND P4, PT, R30, -0x1, PT ;  /* 0xffffffff1e00780c */ /* 0x000fc40003f84070 */
[----:B------:R-:W-:Y:S01]  /*04d0*/  ISETP.GT.AND.EX P1, PT, R2, -0x1, PT, P1 ;  /* 0xffffffff0200780c */ /* 0x000fe20003f24310 */
[----:B------:R-:W-:Y:S01]  /*04e0*/  IMAD.MOV.U32 R2, RZ, RZ, R6 ;  /* 0x000000ffff027224 */ /* 0x000fe200078e0006 */
[----:B------:R-:W-:-:S04]  /*04f0*/  ISETP.GT.AND.EX P4, PT, R29, -0x1, PT, P4 ;  /* 0xffffffff1d00780c */ /* 0x000fc80003f84340 */
[----:B------:R-:W2:Y:S04]  /*0500*/  @!P2 LDG.E.128.CONSTANT R4, [R2.64+0x1000] ;  /* 0x001000060204a981 */ /* 0x000ea8000c1e9d00 */
[----:B-1----:R-:W3:Y:S04]  /*0510*/  @!P3 LDG.E.128.CONSTANT R8, [R2.64+0x2000] ;  /* 0x002000060208b981 */ /* 0x002ee8000c1e9d00 */
[----:B------:R-:W4:Y:S04]  /*0520*/  @!P1 LDG.E.128.CONSTANT R12, [R2.64+0x3000] ;  /* 0x00300006020c9981 */ /* 0x000f28000c1e9d00 */
[----:B------:R-:W5:Y:S01]  /*0530*/  @!P4 LDG.E.128.CONSTANT R16, [R2.64] ;  /* 0x000000060210c981 */ /* 0x000f62000c1e9d00 */
[----:B------:R-:W-:-:S02]  /*0540*/  IMAD.MOV.U32 R20, RZ, RZ, R31 ;  /* 0x000000ffff147224 */ /* 0x000fc400078e001f */
[----:B------:R-:W-:-:S05]  /*0550*/  IMAD.MOV.U32 R21, RZ, RZ, R32 ;  /* 0x000000ffff157224 */ /* 0x000fca00078e0020 */
[----:B--2---:R0:W-:Y:S01]  /*0560*/  @!P2 STG.E.128 [R20.64+0x1000], R4 ;  /* 0x001000041400a986 */ /* 0x0041e2000c101d06 */
[----:B------:R-:W-:-:S03]  /*0570*/  IADD3 R25, P2, R25, 0x4, RZ ;  /* 0x0000000419197810 */ /* 0x000fc60007f5e0ff */
[----:B---3--:R1:W-:Y:S01]  /*0580*/  @!P3 STG.E.128 [R20.64+0x2000], R8 ;  /* 0x002000081400b986 */ /* 0x0083e2000c101d06 */
[----:B------:R-:W-:Y:S01]  /*0590*/  IADD3 R31, P3, R25, R28, RZ ;  /* 0x0000001c191f7210 */ /* 0x000fe20007f7e0ff */
[----:B------:R-:W-:Y:S01]  /*05a0*/  IMAD.X R26, RZ, RZ, R26, P2 ;  /* 0x000000ffff1a7224 */ /* 0x000fe200010e061a */
[----:B------:R-:W-:Y:S01]  /*05b0*/  IADD3 R30, P2, R30, 0x400, RZ ;  /* 0x000004001e1e7810 */ /* 0x000fe20007f5e0ff */
[----:B----4-:R1:W-:Y:S01]  /*05c0*/  @!P1 STG.E.128 [R20.64+0x3000], R12 ;  /* 0x0030000c14009986 */ /* 0x0103e2000c101d06 */
[----:B------:R-:W-:Y:S01]  /*05d0*/  ISETP.NE.U32.AND P1, PT, R31, RZ, PT ;  /* 0x000000ff1f00720c */ /* 0x000fe20003f25070 */
[----:B------:R-:W-:Y:S02]  /*05e0*/  IMAD.X R31, R26, 0x1, R27, P3 ;  /* 0x000000011a1f7824 */ /* 0x000fe400018e061b */
[----:B-----5:R1:W-:Y:S01]  /*05f0*/  @!P4 STG.E.128 [R20.64], R16 ;  /* 0x000000101400c986 */ /* 0x0203e2000c101d06 */
[----:B------:R-:W-:Y:S02]  /*0600*/  IMAD.X R29, RZ, RZ, R29, P2 ;  /* 0x000000ffff1d7224 */ /* 0x000fe400010e061d */
[----:B------:R-:W-:-:S02]  /*0610*/  ISETP.NE.AND.EX P1, PT, R31, RZ, PT, P1 ;  /* 0x000000ff1f00720c */ /* 0x000fc40003f25310 */
[----:B------:R-:W-:Y:S02]  /*0620*/  IADD3 R31, P4, R20, 0x4000, RZ ;  /* 0x00004000141f7810 */ /* 0x000fe40007f9e0ff */
[----:B0-----:R-:W-:-:S03]  /*0630*/  IADD3 R6, P3, R2, 0x4000, RZ ;  /* 0x0000400002067810 */ /* 0x001fc60007f7e0ff */
[----:B------:R-:W-:Y:S02]  /*0640*/  IMAD.X R32, RZ, RZ, R21, P4 ;  /* 0x000000ffff207224 */ /* 0x000fe400020e0615 */
[----:B------:R-:W-:-:S04]  /*0650*/  IMAD.X R7, RZ, RZ, R3, P3 ;  /* 0x000000ffff077224 */ /* 0x000fc800018e0603 */
[----:B------:R-:W-:Y:S05]  /*0660*/  @P1 BRA `(.L_x_5) ;  /* 0xfffffd9000001947 */ /* 0x000fea000383ffff */
.L_x_4:
[----:B------:R-:W-:Y:S05]  /*0670*/  @!P0 EXIT ;  /* 0x000000000000894d */ /* 0x000fea0003800000 */
        /* <DEDUP_REMOVED lines=13> */
[C---:B0-----:R-:W-:Y:S01]  /*0750*/  IADD3 R2, P0, R24.reuse, R3, RZ ;  /* 0x0000000318027210 */ /* 0x041fe20007f1e0ff */
        /* <DEDUP_REMOVED lines=12> */
.L_x_6:
        /* <DEDUP_REMOVED lines=20> */
.L_x_7:
        /* <DEDUP_REMOVED lines=10> */
.L_x_65:


//--------------------- .text.copy_n_3329_to_3584__kernel --------------------------
	.section	.text.copy_n_3329_to_3584__kernel,"ax",@progbits
	.sectioninfo	@"SHI_REGISTERS=35"
	.align	128
        .global         copy_n_3329_to_3584__kernel
        .type           copy_n_3329_to_3584__kernel,@function
        .size           copy_n_3329_to_3584__kernel,(.L_x_66 - copy_n_3329_to_3584__kernel)
        .other          copy_n_3329_to_3584__kernel,@"STO_CUDA_ENTRY STV_DEFAULT"
copy_n_3329_to_3584__kernel:
.text.copy_n_3329_to_3584__kernel:
[----:B------:R-:W-:-:S02]  /*0000*/  IMAD.MOV.U32 R1, RZ, RZ, c[0x0][0x28] ;  /* 0x00000a00ff017624 */ /* 0x000fc400078e00ff */
[----:B------:R-:W-:-:S05]  /*0010*/  IMAD.MOV.U32 R8, RZ, RZ, c[0x0][0x170] ;  /* 0x00005c00ff087624 */ /* 0x000fca00078e00ff */
[----:B------:R-:W-:-:S05]  /*0020*/  IADD3 R8, P0, R8, 0xdff, RZ ;  /* 0x00000dff08087810 */ /* 0x000fca0007f1e0ff */
[----:B------:R-:W-:-:S04]  /*0030*/  IMAD.X R9, RZ, RZ, c[0x0][0x174], P0 ;  /* 0x00005d00ff097624 */ /* 0x000fc800000e06ff */
[C---:B------:R-:W-:Y:S01]  /*0040*/  IMAD.WIDE.U32 R2, R9.reuse, 0x24924925, RZ ;  /* 0x2492492509027825 */ /* 0x040fe200078e00ff */
[----:B------:R-:W-:-:S05]  /*0050*/  ISETP.LT.AND P1, PT, R9, RZ, PT ;  /* 0x000000ff0900720c */ /* 0x000fca0003f21270 */
[----:B------:R-:W-:-:S04]  /*0060*/  IMAD.WIDE.U32 R4, P0, R8, 0x49249249, R2 ;  /* 0x4924924908047825 */ /* 0x000fc80007800002 */
[----:B------:R-:W-:-:S04]  /*0070*/  IMAD.WIDE.U32 R2, R8, 0x24924925, RZ ;  /* 0x2492492508027825 */ /* 0x000fc800078e00ff */
[----:B------:R-:W-:Y:S01]  /*0080*/  IMAD.X R7, RZ, RZ, RZ, P0 ;  /* 0x000000ffff077224 */ /* 0x000fe200000e06ff */
[----:B------:R-:W-:Y:S01]  /*0090*/  IADD3 RZ, P0, R3, R4, RZ ;  /* 0x0000000403ff7210 */ /* 0x000fe20007f1e0ff */
[----:B------:R-:W-:-:S04]  /*00a0*/  IMAD.MOV.U32 R6, RZ, RZ, R5 ;  /* 0x000000ffff067224 */ /* 0x000fc800078e0005 */
[----:B------:R-:W-:-:S05]  /*00b0*/  IMAD.WIDE.U32.X R2, R9, 0x49249249, R6, P0 ;  /* 0x4924924909027825 */ /* 0x000fca00000e0406 */
[----:B------:R-:W-:-:S04]  /*00c0*/  IADD3 R11, P0, R2, -0x24924925, RZ ;  /* 0xdb6db6db020b7810 */ /* 0x000fc80007f1e0ff */
[----:B------:R-:W-:Y:S02]  /*00d0*/  IADD3.X R5, R3, -0x4924924a, RZ, P0, !PT ;  /* 0xb6db6db603057810 */ /* 0x000fe400007fe4ff */
        /* <DEDUP_REMOVED lines=48> */
.L_x_9:
        /* <DEDUP_REMOVED lines=39> */
.L_x_8:
        /* <DEDUP_REMOVED lines=27> */
.L_x_10:
        /* <DEDUP_REMOVED lines=20> */
.L_x_11:
        /* <DEDUP_REMOVED lines=12> */
.L_x_66:


//--------------------- .text.copy_n_3073_to_3328__kernel --------------------------
	.section	.text.copy_n_3073_to_3328__kernel,"ax",@progbits
	.sectioninfo	@"SHI_REGISTERS=35"
	.align	128
        .global         copy_n_3073_to_3328__kernel
        .type           copy_n_3073_to_3328__kernel,@function
        .size           copy_n_3073_to_3328__kernel,(.L_x_67 - copy_n_3073_to_3328__kernel)
        .other          copy_n_3073_to_3328__kernel,@"STO_CUDA_ENTRY STV_DEFAULT"
copy_n_3073_to_3328__kernel:
.text.copy_n_3073_to_3328__kernel:
[----:B------:R-:W-:-:S02]  /*0000*/  IMAD.MOV.U32 R1, RZ, RZ, c[0x0][0x28] ;  /* 0x00000a00ff017624 */ /* 0x000fc400078e00ff */
[----:B------:R-:W-:-:S05]  /*0010*/  IMAD.MOV.U32 R8, RZ, RZ, c[0x0][0x170] ;  /* 0x00005c00ff087624 */ /* 0x000fca00078e00ff */
[----:B------:R-:W-:-:S05]  /*0020*/  IADD3 R8, P0, R8, 0xcff, RZ ;  /* 0x00000cff08087810 */ /* 0x000fca0007f1e0ff */
[----:B------:R-:W-:-:S04]  /*0030*/  IMAD.X R9, RZ, RZ, c[0x0][0x174], P0 ;  /* 0x00005d00ff097624 */ /* 0x000fc800000e06ff */
[C---:B------:R-:W-:Y:S01]  /*0040*/  IMAD.WIDE.U32 R2, R9.reuse, -0x3b13b13b, RZ ;  /* 0xc4ec4ec509027825 */ /* 0x040fe200078e00ff */
[----:B------:R-:W-:-:S05]  /*0050*/  ISETP.LT.AND P1, PT, R9, RZ, PT ;  /* 0x000000ff0900720c */ /* 0x000fca0003f21270 */
[----:B------:R-:W-:-:S04]  /*0060*/  IMAD.WIDE.U32 R4, P0, R8, 0x4ec4ec4e, R2 ;  /* 0x4ec4ec4e08047825 */ /* 0x000fc80007800002 */
[----:B------:R-:W-:-:S04]  /*0070*/  IMAD.WIDE.U32 R2, R8, -0x3b13b13b, RZ ;  /* 0xc4ec4ec508027825 */ /* 0x000fc800078e00ff */
[----:B------:R-:W-:Y:S01]  /*0080*/  IMAD.X R7, RZ, RZ, RZ, P0 ;  /* 0x000000ffff077224 */ /* 0x000fe200000e06ff */
[----:B------:R-:W-:Y:S01]  /*0090*/  IADD3 RZ, P0, R3, R4, RZ ;  /* 0x0000000403ff7210 */ /* 0x000fe20007f1e0ff */
[----:B------:R-:W-:-:S04]  /*00a0*/  IMAD.MOV.U32 R6, RZ, RZ, R5 ;  /* 0x000000ffff067224 */ /* 0x000fc800078e0005 */
[----:B------:R-:W-:-:S05]  /*00b0*/  IMAD.WIDE.U32.X R2, R9, 0x4ec4ec4e, R6, P0 ;  /* 0x4ec4ec4e09027825 */ /* 0x000fca00000e0406 */
[----:B------:R-:W-:-:S04]  /*00c0*/  IADD3 R11, P0, R2, 0x3b13b13b, RZ ;  /* 0x3b13b13b020b7810 */ /* 0x000fc80007f1e0ff */
        /* <DEDUP_REMOVED lines=49> */
.L_x_13:
        /* <DEDUP_REMOVED lines=39> */
.L_x_12:
        /* <DEDUP_REMOVED lines=27> */
.L_x_14:
        /* <DEDUP_REMOVED lines=20> */
.L_x_15:
        /* <DEDUP_REMOVED lines=12> */
.L_x_67:


//--------------------- .text.copy_n_2817_to_3072__kernel --------------------------
	.section	.text.copy_n_2817_to_3072__kernel,"ax",@progbits
	.sectioninfo	@"SHI_REGISTERS=35"
	.align	128
        .global         copy_n_2817_to_3072__kernel
        .type           copy_n_2817_to_3072__kernel,@function
        .size           copy_n_2817_to_3072__kernel,(.L_x_68 - copy_n_2817_to_3072__kernel)
        .other          copy_n_2817_to_3072__kernel,@"STO_CUDA_ENTRY STV_DEFAULT"
copy_n_2817_to_3072__kernel:
.text.copy_n_2817_to_3072__kernel:
        /* <DEDUP_REMOVED lines=62> */
.L_x_17:
        /* <DEDUP_REMOVED lines=39> */
.L_x_16:
        /* <DEDUP_REMOVED lines=27> */
.L_x_18:
        /* <DEDUP_REMOVED lines=20> */
.L_x_19:
        /* <DEDUP_REMOVED lines=12> */
.L_x_68:


//--------------------- .text.copy_n_2561_to_2816__kernel --------------------------
	.section	.text.copy_n_2561_to_2816__kernel,"ax",@progbits
	.sectioninfo	@"SHI_REGISTERS=35"
	.align	128
        .global         copy_n_2561_to_2816__kernel
        .type           copy_n_2561_to_2816__kernel,@function
        .size           copy_n_2561_to_2816__kernel,(.L_x_69 - copy_n_2561_to_2816__kernel)
        .other          copy_n_2561_to_2816__kernel,@"STO_CUDA_ENTRY STV_DEFAULT"
copy_n_2561_to_2816__kernel:
.text.copy_n_2561_to_2816__kernel:
        /* <DEDUP_REMOVED lines=62> */
.L_x_21:
        /* <DEDUP_REMOVED lines=39> */
.L_x_20:
        /* <DEDUP_REMOVED lines=27> */
.L_x_22:
        /* <DEDUP_REMOVED lines=20> */
.L_x_23:
        /* <DEDUP_REMOVED lines=12> */
.L_x_69:


//--------------------- .text.copy_n_2305_to_2560__kernel --------------------------
	.section	.text.copy_n_2305_to_2560__kernel,"ax",@progbits
	.sectioninfo	@"SHI_REGISTERS=35"
	.align	128
        .global         copy_n_2305_to_2560__kernel
        .type           copy_n_2305_to_2560__kernel,@function
        .size           copy_n_2305_to_2560__kernel,(.L_x_70 - copy_n_2305_to_2560__kernel)
        .other          copy_n_2305_to_2560__kernel,@"STO_CUDA_ENTRY STV_DEFAULT"
copy_n_2305_to_2560__kernel:
.text.copy_n_2305_to_2560__kernel:
        /* <DEDUP_REMOVED lines=62> */
.L_x_25:
        /* <DEDUP_REMOVED lines=39> */
.L_x_24:
        /* <DEDUP_REMOVED lines=27> */
.L_x_26:
        /* <DEDUP_REMOVED lines=20> */
.L_x_27:
        /* <DEDUP_REMOVED lines=12> */
.L_x_70:


//--------------------- .text.copy_n_2049_to_2304__kernel --------------------------
	.section	.text.copy_n_2049_to_2304__kernel,"ax",@progbits
	.sectioninfo	@"SHI_REGISTERS=35"
	.align	128
        .global         copy_n_2049_to_2304__kernel
        .type           copy_n_2049_to_2304__kernel,@function
        .size           copy_n_2049_to_2304__kernel,(.L_x_71 - copy_n_2049_to_2304__kernel)
        .other          copy_n_2049_to_2304__kernel,@"STO_CUDA_ENTRY STV_DEFAULT"
copy_n_2049_to_2304__kernel:
.text.copy_n_2049_to_2304__kernel:
        /* <DEDUP_REMOVED lines=62> */
.L_x_29:
        /* <DEDUP_REMOVED lines=39> */
.L_x_28:
        /* <DEDUP_REMOVED lines=27> */
.L_x_30:
        /* <DEDUP_REMOVED lines=20> */
.L_x_31:
        /* <DEDUP_REMOVED lines=12> */
.L_x_71:


//--------------------- .text.copy_n_1793_to_2048__kernel --------------------------
	.section	.text.copy_n_1793_to_2048__kernel,"ax",@progbits
	.sectioninfo	@"SHI_REGISTERS=35"
	.align	128
        .global         copy_n_1793_to_2048__kernel
        .type           copy_n_1793_to_2048__kernel,@function
        .size           copy_n_1793_to_2048__kernel,(.L_x_72 - copy_n_1793_to_2048__kernel)
        .other          copy_n_1793_to_2048__kernel,@"STO_CUDA_ENTRY STV_DEFAULT"
copy_n_1793_to_2048__kernel:
.text.copy_n_1793_to_2048__kernel:
        /* <DEDUP_REMOVED lines=48> */
.L_x_33:
        /* <DEDUP_REMOVED lines=37> */
.L_x_32:
        /* <DEDUP_REMOVED lines=27> */
.L_x_34:
        /* <DEDUP_REMOVED lines=20> */
.L_x_35:
        /* <DEDUP_REMOVED lines=12> */
.L_x_72:


//--------------------- .text.copy_n_1537_to_1792__kernel --------------------------
	.section	.text.copy_n_1537_to_1792__kernel,"ax",@progbits
	.sectioninfo	@"SHI_REGISTERS=27"
	.align	128
        .global         copy_n_1537_to_1792__kernel
        .type           copy_n_1537_to_1792__kernel,@function
        .size           copy_n_1537_to_1792__kernel,(.L_x_73 - copy_n_1537_to_1792__kernel)
        .other          copy_n_1537_to_1792__kernel,@"STO_CUDA_ENTRY STV_DEFAULT"
copy_n_1537_to_1792__kernel:
.text.copy_n_1537_to_1792__kernel:
        /* <DEDUP_REMOVED lines=35> */
[----:B------:R-:W-:Y:S02]  /*0230*/  IADD3.X R2, R5, -0x1, RZ, P0, !PT ;  /* 0xffffffff05027810 */ /* 0x000fe400007fe4ff */
[----:B------:R-:W-:Y:S02]  /*0240*/  ISETP.NE.U32.AND P0, PT, R0, RZ, PT ;  /* 0x000000ff0000720c */ /* 0x000fe40003f05070 */
[----:B------:R-:W-:-:S02]  /*0250*/  ISETP.GE.U32.AND.EX P1, PT, R2, RZ, PT, P1 ;  /* 0x000000ff0200720c */ /* 0x000fc40003f26110 */
[----:B------:R-:W-:Y:S01]  /*0260*/  ISETP.NE.AND.EX P0, PT, RZ, RZ, PT, P0 ;  /* 0x000000ffff00720c */ /* 0x000fe20003f05300 */
[----:B------:R-:W-:-:S10]  /*0270*/  CS2R R2, SRZ ;  /* 0x0000000000027805 */ /* 0x000fd4000001ff00 */
        /* <DEDUP_REMOVED lines=9> */
[----:B------:R-:W-:Y:S02]  /*0310*/  LEA.HI.X R9, R6, RZ, R7, 0x8, P1 ;  /* 0x000000ff06097211 */ /* 0x000fe400008f4407 */
[----:B------:R-:W-:Y:S01]  /*0320*/  IADD3 R11, P1, P2, -R15, R0, -R11 ;  /* 0x000000000f0b7210 */ /* 0x000fe20007a3e90b */
[----:B------:R-:W-:-:S03]  /*0330*/  IMAD.WIDE.U32 R6, R4, 0x8, R12 ;  /* 0x0000000804067825 */ /* 0x000fc600078e000c */
[----:B------:R-:W-:Y:S01]  /*0340*/  IADD3.X R14, ~R17, RZ, ~R14, P1, P2 ;  /* 0x000000ff110e7210 */ /* 0x000fe20000fe4d0e */
[----:B------:R-:W-:Y:S01]  /*0350*/  IMAD.WIDE.U32 R8, R19, 0x140, R8 ;  /* 0x0000014013087825 */ /* 0x000fe200078e0008 */
[C---:B------:R-:W-:Y:S02]  /*0360*/  IADD3 R18, P3, R6.reuse, c[0x0][0x160], RZ ;  /* 0x0000580006127a10 */ /* 0x040fe40007f7e0ff */
[----:B------:R-:W-:Y:S01]  /*0370*/  IADD3 R12, P4, R6, c[0x0][0x168], RZ ;  /* 0x00005a00060c7a10 */ /* 0x000fe20007f9e0ff */
[----:B------:R-:W-:Y:S01]  /*0380*/  IMAD R13, R16, 0x140, RZ ;  /* 0x00000140100d7824 */ /* 0x000fe200078e02ff */
[C---:B------:R-:W-:Y:S01]  /*0390*/  IADD3.X R19, R7.reuse, c[0x0][0x164], RZ, P3, !PT ;  /* 0x0000590007137a10 */ /* 0x040fe20001ffe4ff */
[----:B------:R-:W-:Y:S01]  /*03a0*/  IMAD.MOV.U32 R24, RZ, RZ, R8 ;  /* 0x000000ffff187224 */ /* 0x000fe200078e0008 */
[----:B------:R-:W-:Y:S01]  /*03b0*/  IADD3.X R15, R7, c[0x0][0x16c], RZ, P4, !PT ;  /* 0x00005b00070f7a10 */ /* 0x000fe200027fe4ff */
[----:B------:R-:W-:-:S03]  /*03c0*/  IMAD.IADD R13, R9, 0x1, R13 ;  /* 0x00000001090d7824 */ /* 0x000fc600078e020d */
.L_x_37:
        /* <DEDUP_REMOVED lines=16> */
[----:B------:R-:W2:Y:S04]  /*04d0*/  @!P2 LDG.E.64.CONSTANT R18, [R6.64+0x800] ;  /* 0x000800060612a981 */ /* 0x000ea8000c1e9b00 */
[----:B------:R-:W3:Y:S04]  /*04e0*/  @!P3 LDG.E.64.CONSTANT R20, [R6.64+0x1000] ;  /* 0x001000060614b981 */ /* 0x000ee8000c1e9b00 */
[----:B------:R-:W4:Y:S04]  /*04f0*/  @!P1 LDG.E.64.CONSTANT R22, [R6.64+0x1800] ;  /* 0x0018000606169981 */ /* 0x000f28000c1e9b00 */
[----:B------:R-:W5:Y:S01]  /*0500*/  @!P4 LDG.E.64.CONSTANT R16, [R6.64] ;  /* 0x000000060610c981 */ /* 0x000f62000c1e9b00 */
[----:B------:R-:W-:-:S02]  /*0510*/  IMAD.MOV.U32 R8, RZ, RZ, R12 ;  /* 0x000000ffff087224 */ /* 0x000fc400078e000c */
[----:B------:R-:W-:-:S05]  /*0520*/  IMAD.MOV.U32 R9, RZ, RZ, R15 ;  /* 0x000000ffff097224 */ /* 0x000fca00078e000f */
[----:B--2---:R0:W-:Y:S01]  /*0530*/  @!P2 STG.E.64 [R8.64+0x800], R18 ;  /* 0x000800120800a986 */ /* 0x0041e2000c101b06 */
[----:B------:R-:W-:-:S03]  /*0540*/  IADD3 R2, P2, R2, 0x4, RZ ;  /* 0x0000000402027810 */ /* 0x000fc60007f5e0ff */
[----:B---3--:R1:W-:Y:S01]  /*0550*/  @!P3 STG.E.64 [R8.64+0x1000], R20 ;  /* 0x001000140800b986 */ /* 0x0083e2000c101b06 */
[----:B------:R-:W-:Y:S01]  /*0560*/  IADD3 R12, P3, R2, R11, RZ ;  /* 0x0000000b020c7210 */ /* 0x000fe20007f7e0ff */
[----:B------:R-:W-:Y:S01]  /*0570*/  IMAD.X R3, RZ, RZ, R3, P2 ;  /* 0x000000ffff037224 */ /* 0x000fe200010e0603 */
[----:B------:R-:W-:Y:S01]  /*0580*/  IADD3 R24, P2, R24, 0x400, RZ ;  /* 0x0000040018187810 */ /* 0x000fe20007f5e0ff */
[----:B----4-:R1:W-:Y:S01]  /*0590*/  @!P1 STG.E.64 [R8.64+0x1800], R22 ;  /* 0x0018001608009986 */ /* 0x0103e2000c101b06 */
[----:B------:R-:W-:Y:S01]  /*05a0*/  ISETP.NE.U32.AND P1, PT, R12, RZ, PT ;  /* 0x000000ff0c00720c */ /* 0x000fe20003f25070 */
[----:B------:R-:W-:Y:S02]  /*05b0*/  IMAD.X R12, R3, 0x1, R14, P3 ;  /* 0x00000001030c7824 */ /* 0x000fe400018e060e */
[----:B-----5:R1:W-:Y:S01]  /*05c0*/  @!P4 STG.E.64 [R8.64], R16 ;  /* 0x000000100800c986 */ /* 0x0203e2000c101b06 */
[----:B------:R-:W-:Y:S01]  /*05d0*/  IMAD.X R13, RZ, RZ, R13, P2 ;  /* 0x000000ffff0d7224 */ /* 0x000fe200010e060d */
[----:B0-----:R-:W-:-:S02]  /*05e0*/  IADD3 R18, P3, R6, 0x2000, RZ ;  /* 0x0000200006127810 */ /* 0x001fc40007f7e0ff */
[----:B------:R-:W-:Y:S02]  /*05f0*/  ISETP.NE.AND.EX P1, PT, R12, RZ, PT, P1 ;  /* 0x000000ff0c00720c */ /* 0x000fe40003f25310 */
[----:B------:R-:W-:Y:S01]  /*0600*/  IADD3 R12, P4, R8, 0x2000, RZ ;  /* 0x00002000080c7810 */ /* 0x000fe20007f9e0ff */
[----:B------:R-:W-:-:S04]  /*0610*/  IMAD.X R19, RZ, RZ, R7, P3 ;  /* 0x000000ffff137224 */ /* 0x000fc800018e0607 */
[----:B------:R-:W-:-:S06]  /*0620*/  IMAD.X R15, RZ, RZ, R9, P4 ;  /* 0x000000ffff0f7224 */ /* 0x000fcc00020e0609 */
[----:B-1----:R-:W-:Y:S05]  /*0630*/  @P1 BRA `(.L_x_37) ;  /* 0xfffffd9000001947 */ /* 0x002fea000383ffff */
.L_x_36:
[----:B------:R-:W-:Y:S05]  /*0640*/  @!P0 EXIT ;  /* 0x000000000000894d */ /* 0x000fea0003800000 */
[----:B------:R-:W-:Y:S01]  /*0650*/  IMAD R9, R5, UR4, RZ ;  /* 0x0000000405097c24 */ /* 0x000fe2000f8e02ff */
[----:B------:R-:W-:Y:S01]  /*0660*/  SHF.L.U64.HI R5, R2, 0x8, R3 ;  /* 0x0000000802057819 */ /* 0x000fe20000010203 */
[----:B------:R-:W-:Y:S01]  /*0670*/  IMAD.WIDE.U32 R10, R10, UR4, RZ ;  /* 0x000000040a0a7c25 */ /* 0x000fe2000f8e00ff */
[----:B------:R-:W-:Y:S02]  /*0680*/  IADD3 R13, P1, RZ, -c[0x0][0x170], RZ ;  /* 0x80005c00ff0d7a10 */ /* 0x000fe40007f3e0ff */
[----:B------:R-:W-:Y:S01]  /*0690*/  IADD3 R0, P3, RZ, -R0, RZ ;  /* 0x80000000ff007210 */ /* 0x000fe20007f7e0ff */
[----:B------:R-:W-:Y:S02]  /*06a0*/  IMAD.SHL.U32 R7, R2, 0x100, RZ ;  /* 0x0000010002077824 */ /* 0x000fe400078e00ff */
[----:B------:R-:W-:Y:S02]  /*06b0*/  IMAD.IADD R11, R11, 0x1, R9 ;  /* 0x000000010b0b7824 */ /* 0x000fe400078e0209 */
[C---:B------:R-:W-:Y:S01]  /*06c0*/  IMAD.SHL.U32 R8, R10.reuse, 0x800, RZ ;  /* 0x000008000a087824 */ /* 0x040fe200078e00ff */
[----:B------:R-:W-:-:S02]  /*06d0*/  LEA R7, P0, R10, R7, 0x8 ;  /* 0x000000070a077211 */ /* 0x000fc400078040ff */
[C-C-:B------:R-:W-:Y:S02]  /*06e0*/  SHF.L.U64.HI R9, R10.reuse, 0xb, R11.reuse ;  /* 0x0000000b0a097819 */ /* 0x140fe4000001020b */
[----:B------:R-:W-:Y:S01]  /*06f0*/  LEA.HI.X R10, R10, R5, R11, 0x8, P0 ;  /* 0x000000050a0a7211 */ /* 0x000fe200000f440b */
[----:B------:R-:W-:Y:S01]  /*0700*/  IMAD.X R5, RZ, RZ, ~c[0x0][0x174], P1 ;  /* 0x80005d00ff057624 */ /* 0x000fe200008e06ff */
[C---:B0-----:R-:W-:Y:S01]  /*0710*/  IADD3 R6, P0, R4.reuse, R7, RZ ;  /* 0x0000000704067210 */ /* 0x041fe20007f1e0ff */
[----:B------:R-:W-:-:S04]  /*0720*/  IMAD.WIDE.U32 R8, R4, 0x8, R8 ;  /* 0x0000000804087825 */ /* 0x000fc800078e0008 */
[----:B------:R-:W-:Y:S01]  /*0730*/  IMAD.X R7, RZ, RZ, R10, P0 ;  /* 0x000000ffff077224 */ /* 0x000fe200000e060a */
[----:B------:R-:W-:Y:S01]  /*0740*/  LEA R10, P0, R2, R8, 0xb ;  /* 0x00000008020a7211 */ /* 0x000fe200078058ff */
[----:B------:R-:W-:Y:S02]  /*0750*/  IMAD R11, R5, 0x140, RZ ;  /* 0x00000140050b7824 */ /* 0x000fe400078e02ff */
[----:B------:R-:W-:Y:S01]  /*0760*/  IMAD.WIDE.U32 R4, R13, 0x140, R6 ;  /* 0x000001400d047825 */ /* 0x000fe200078e0006 */
[C---:B------:R-:W-:Y:S02]  /*0770*/  IADD3 R12, P1, R10.reuse, c[0x0][0x160], RZ ;  /* 0x000058000a0c7a10 */ /* 0x040fe40007f3e0ff */
[----:B------:R-:W-:Y:S01]  /*0780*/  IADD3 R10, P2, R10, c[0x0][0x168], RZ ;  /* 0x00005a000a0a7a10 */ /* 0x000fe20007f5e0ff */
[----:B------:R-:W-:Y:S01]  /*0790*/  IMAD.IADD R8, R11, 0x1, R5 ;  /* 0x000000010b087824 */ /* 0x000fe200078e0205 */
[----:B------:R-:W-:Y:S01]  /*07a0*/  LEA.HI.X R2, R2, R9, R3, 0xb, P0 ;  /* 0x0000000902027211 */ /* 0x000fe200000f5c03 */
[----:B------:R-:W-:-:S02]  /*07b0*/  IMAD.MOV.U32 R7, RZ, RZ, R4 ;  /* 0x000000ffff077224 */ /* 0x000fc400078e0004 */
[----:B------:R-:W-:Y:S01]  /*07c0*/  IMAD.X R6, RZ, RZ, -0x1, P3 ;  /* 0xffffffffff067424 */ /* 0x000fe200018e06ff */
[C---:B------:R-:W-:Y:S02]  /*07d0*/  IADD3.X R13, R2.reuse, c[0x0][0x164], RZ, P1, !PT ;  /* 0x00005900020d7a10 */ /* 0x040fe40000ffe4ff */
[----:B------:R-:W-:-:S02]  /*07e0*/  IADD3.X R11, R2, c[0x0][0x16c], RZ, P2, !PT ;  /* 0x00005b00020b7a10 */ /* 0x000fc400017fe4ff */
.L_x_38:
[----:B------:R-:W-:-:S04]  /*07f0*/  ISETP.GT.U32.AND P0, PT, R7, -0x1, PT ;  /* 0xffffffff0700780c */ /* 0x000fc80003f04070 */
[----:B------:R-:W-:-:S13]  /*0800*/  ISETP.GT.AND.EX P0, PT, R8, -0x1, PT, P0 ;  /* 0xffffffff0800780c */ /* 0x000fda0003f04300 */
[----:B------:R-:W-:Y:S02]  /*0810*/  @!P0 IMAD.MOV.U32 R2, RZ, RZ, R12 ;  /* 0x000000ffff028224 */ /* 0x000fe400078e000c */
[----:B------:R-:W-:-:S05]  /*0820*/  @!P0 IMAD.MOV.U32 R3, RZ, RZ, R13 ;  /* 0x000000ffff038224 */ /* 0x000fca00078e000d */
[----:B------:R0:W2:Y:S01]  /*0830*/  @!P0 LDG.E.64.CONSTANT R4, [R2.64] ;  /* 0x0000000602048981 */ /* 0x0000a2000c1e9b00 */
        /* <DEDUP_REMOVED lines=10> */
[----:B--2---:R0:W-:Y:S01]  /*08e0*/  @!P0 STG.E.64 [R2.64], R4 ;  /* 0x0000000402008986 */ /* 0x0041e2000c101b06 */
[----:B------:R-:W-:-:S04]  /*08f0*/  ISETP.NE.U32.AND P0, PT, R0, RZ, PT ;  /* 0x000000ff0000720c */ /* 0x000fc80003f05070 */
[----:B------:R-:W-:-:S13]  /*0900*/  ISETP.NE.AND.EX P0, PT, R6, RZ, PT, P0 ;  /* 0x000000ff0600720c */ /* 0x000fda0003f05300 */
[----:B0-----:R-:W-:Y:S05]  /*0910*/  @P0 BRA `(.L_x_38) ;  /* 0xfffffed000000947 */ /* 0x001fea000383ffff */
[----:B------:R-:W-:Y:S05]  /*0920*/  EXIT ;  /* 0x000000000000794d */ /* 0x000fea0003800000 */
.L_x_39:
        /* <DEDUP_REMOVED lines=13> */
.L_x_73:


//--------------------- .text.copy_n_1281_to_1536__kernel --------------------------
	.section	.text.copy_n_1281_to_1536__kernel,"ax",@progbits
	.sectioninfo	@"SHI_REGISTERS=35"
	.align	128
        .global         copy_n_1281_to_1536__kernel
        .type           copy_n_1281_to_1536__kernel,@function
        .size           copy_n_1281_to_1536__kernel,(.L_x_74 - copy_n_1281_to_1536__kernel)
        .other          copy_n_1281_to_1536__kernel,@"STO_CUDA_ENTRY STV_DEFAULT"
copy_n_1281_to_1536__kernel:
.text.copy_n_1281_to_1536__kernel:
        /* <DEDUP_REMOVED lines=62> */
.L_x_41:
        /* <DEDUP_REMOVED lines=39> */
.L_x_40:
        /* <DEDUP_REMOVED lines=27> */
.L_x_42:
        /* <DEDUP_REMOVED lines=20> */
.L_x_43:
        /* <DEDUP_REMOVED lines=12> */
.L_x_74:


//--------------------- .text.copy_n_1025_to_1280__kernel --------------------------
	.section	.text.copy_n_1025_to_1280__kernel,"ax",@progbits
	.sectioninfo	@"SHI_REGISTERS=35"
	.align	128
        .global         copy_n_1025_to_1280__kernel
        .type           copy_n_1025_to_1280__kernel,@function
        .size           copy_n_1025_to_1280__kernel,(.L_x_75 - copy_n_1025_to_1280__kernel)
        .other          copy_n_1025_to_1280__kernel,@"STO_CUDA_ENTRY STV_DEFAULT"
copy_n_1025_to_1280__kernel:
.text.copy_n_1025_to_1280__kernel:
        /* <DEDUP_REMOVED lines=62> */
.L_x_45:
        /* <DEDUP_REMOVED lines=39> */
.L_x_44:
        /* <DEDUP_REMOVED lines=27> */
.L_x_46:
        /* <DEDUP_REMOVED lines=20> */
.L_x_47:
        /* <DEDUP_REMOVED lines=12> */
.L_x_75:


//--------------------- .text.copy_n_769_to_1024__kernel --------------------------
	.section	.text.copy_n_769_to_1024__kernel,"ax",@progbits
	.sectioninfo	@"SHI_REGISTERS=35"
	.align	128
        .global         copy_n_769_to_1024__kernel
        .type           copy_n_769_to_1024__kernel,@function
        .size           copy_n_769_to_1024__kernel,(.L_x_76 - copy_n_769_to_1024__kernel)
        .other          copy_n_769_to_1024__kernel,@"STO_CUDA_ENTRY STV_DEFAULT"
copy_n_769_to_1024__kernel:
.text.copy_n_769_to_1024__kernel:
        /* <DEDUP_REMOVED lines=48> */
.L_x_49:
        /* <DEDUP_REMOVED lines=37> */
.L_x_48:
        /* <DEDUP_REMOVED lines=27> */
.L_x_50:
        /* <DEDUP_REMOVED lines=20> */
.L_x_51:
        /* <DEDUP_REMOVED lines=12> */
.L_x_76:


//--------------------- .text.copy_n_513_to_768__kernel --------------------------
	.section	.text.copy_n_513_to_768__kernel,"ax",@progbits
	.sectioninfo	@"SHI_REGISTERS=35"
	.align	128
        .global         copy_n_513_to_768__kernel
        .type           copy_n_513_to_768__kernel,@function
        .size           copy_n_513_to_768__kernel,(.L_x_77 - copy_n_513_to_768__kernel)
        .other          copy_n_513_to_768__kernel,@"STO_CUDA_ENTRY STV_DEFAULT"
copy_n_513_to_768__kernel:
.text.copy_n_513_to_768__kernel:
        /* <DEDUP_REMOVED lines=62> */
.L_x_53:
        /* <DEDUP_REMOVED lines=39> */
.L_x_52:
        /* <DEDUP_REMOVED lines=27> */
.L_x_54:
        /* <DEDUP_REMOVED lines=20> */
.L_x_55:
        /* <DEDUP_REMOVED lines=12> */
.L_x_77:


//--------------------- .text.copy_n_257_to_512__kernel --------------------------
	.section	.text.copy_n_257_to_512__kernel,"ax",@progbits
	.sectioninfo	@"SHI_REGISTERS=35"
	.align	128
        .global         copy_n_257_to_512__kernel
        .type           copy_n_257_to_512__kernel,@function
        .size           copy_n_257_to_512__kernel,(.L_x_78 - copy_n_257_to_512__kernel)
        .other          copy_n_257_to_512__kernel,@"STO_CUDA_ENTRY STV_DEFAULT"
copy_n_257_to_512__kernel:
.text.copy_n_257_to_512__kernel:
        /* <DEDUP_REMOVED lines=48> */
.L_x_57:
        /* <DEDUP_REMOVED lines=37> */
.L_x_56:
        /* <DEDUP_REMOVED lines=27> */
.L_x_58:
        /* <DEDUP_REMOVED lines=20> */
.L_x_59:
        /* <DEDUP_REMOVED lines=12> */
.L_x_78:


//--------------------- .text.copy_n_1_to_256__kernel --------------------------
	.section	.text.copy_n_1_to_256__kernel,"ax",@progbits
	.sectioninfo	@"SHI_REGISTERS=27"
	.align	128
        .global         copy_n_1_to_256__kernel
        .type           copy_n_1_to_256__kernel,@function
        .size           copy_n_1_to_256__kernel,(.L_x_79 - copy_n_1_to_256__kernel)
        .other          copy_n_1_to_256__kernel,@"STO_CUDA_ENTRY STV_DEFAULT"
copy_n_1_to_256__kernel:
.text.copy_n_1_to_256__kernel:
        /* <DEDUP_REMOVED lines=15> */
[----:B------:R-:W-:-:S04]  /*00f0*/  ISETP.GT.AND.EX P0, PT, R10, RZ, PT, P0 ;  /* 0x000000ff0a00720c */ /* 0x000fc80003f04300 */
[----:B------:R-:W-:Y:S02]  /*0100*/  SEL R11, R5, 0x1, P0 ;  /* 0x00000001050b7807 */ /* 0x000fe40000000000 */
[----:B------:R-:W-:Y:S02]  /*0110*/  SEL R24, R10, RZ, P0 ;  /* 0x000000ff0a187207 */ /* 0x000fe40000000000 */
[C---:B------:R-:W-:Y:S02]  /*0120*/  IADD3 R0, P2, R11.reuse, -0x1, RZ ;  /* 0xffffffff0b007810 */ /* 0x040fe40007f5e0ff */
[----:B------:R-:W-:Y:S02]  /*0130*/  LOP3.LUT R2, R11, 0x3, RZ, 0xc0, !PT ;  /* 0x000000030b027812 */ /* 0x000fe400078ec0ff */
[----:B------:R-:W-:Y:S02]  /*0140*/  ISETP.GE.U32.AND P1, PT, R0, 0x3, PT ;  /* 0x000000030000780c */ /* 0x000fe40003f26070 */
[----:B------:R-:W-:-:S02]  /*0150*/  IADD3.X R0, R24, -0x1, RZ, P2, !PT ;  /* 0xffffffff18007810 */ /* 0x000fc400017fe4ff */
[----:B------:R-:W-:Y:S02]  /*0160*/  ISETP.NE.U32.AND P0, PT, R2, RZ, PT ;  /* 0x000000ff0200720c */ /* 0x000fe40003f05070 */
[----:B------:R-:W-:Y:S01]  /*0170*/  ISETP.GE.U32.AND.EX P1, PT, R0, RZ, PT, P1 ;  /* 0x000000ff0000720c */ /* 0x000fe20003f26110 */
[----:B------:R-:W-:Y:S01]  /*0180*/  IMAD.MOV.U32 R0, RZ, RZ, RZ ;  /* 0x000000ffff007224 */ /* 0x000fe200078e00ff */
        /* <DEDUP_REMOVED lines=20> */
[----:B------:R-:W-:Y:S02]  /*02d0*/  IMAD.MOV.U32 R22, RZ, RZ, R8 ;  /* 0x000000ffff167224 */ /* 0x000fe400078e0008 */
[----:B------:R-:W-:Y:S01]  /*02e0*/  IMAD.X R24, RZ, RZ, ~R24, P1 ;  /* 0x000000ffff187224 */ /* 0x000fe200008e0e18 */
[C---:B------:R-:W-:Y:S02]  /*02f0*/  IADD3.X R7, R23.reuse, c[0x0][0x164], RZ, P3, !PT ;  /* 0x0000590017077a10 */ /* 0x040fe40001ffe4ff */
[----:B------:R-:W-:-:S02]  /*0300*/  IADD3.X R23, R23, c[0x0][0x16c], RZ, P4, !PT ;  /* 0x00005b0017177a10 */ /* 0x000fc400027fe4ff */
.L_x_61:
        /* <DEDUP_REMOVED lines=10> */
[----:B------:R-:W-:-:S02]  /*03b0*/  ISETP.GT.AND.EX P3, PT, R9, -0x1, PT, P3 ;  /* 0xffffffff0900780c */ /* 0x000fc40003f64330 */
[----:B------:R-:W-:Y:S02]  /*03c0*/  ISETP.GT.U32.AND P4, PT, R22, -0x1, PT ;  /* 0xffffffff1600780c */ /* 0x000fe40003f84070 */
[----:B------:R-:W-:Y:S02]  /*03d0*/  ISETP.GT.AND.EX P1, PT, R8, -0x1, PT, P1 ;  /* 0xffffffff0800780c */ /* 0x000fe40003f24310 */
[----:B------:R-:W-:-:S03]  /*03e0*/  ISETP.GT.AND.EX P4, PT, R13, -0x1, PT, P4 ;  /* 0xffffffff0d00780c */ /* 0x000fc60003f84340 */
[----:B------:R-:W2:Y:S04]  /*03f0*/  @!P2 LDG.E.64.CONSTANT R16, [R6.64+-0x800] ;  /* 0xfff800060610a981 */ /* 0x000ea8000c1e9b00 */
[----:B------:R-:W3:Y:S04]  /*0400*/  @!P3 LDG.E.64.CONSTANT R18, [R6.64] ;  /* 0x000000060612b981 */ /* 0x000ee8000c1e9b00 */
[----:B------:R-:W4:Y:S04]  /*0410*/  @!P1 LDG.E.64.CONSTANT R20, [R6.64+0x800] ;  /* 0x0008000606149981 */ /* 0x000f28000c1e9b00 */
[----:B------:R0:W5:Y:S01]  /*0420*/  @!P4 LDG.E.64.CONSTANT R14, [R6.64+-0x1000] ;  /* 0xfff00006060ec981 */ /* 0x000162000c1e9b00 */
[----:B------:R-:W-:-:S02]  /*0430*/  IMAD.MOV.U32 R8, RZ, RZ, R12 ;  /* 0x000000ffff087224 */ /* 0x000fc400078e000c */
[----:B------:R-:W-:-:S05]  /*0440*/  IMAD.MOV.U32 R9, RZ, RZ, R23 ;  /* 0x000000ffff097224 */ /* 0x000fca00078e0017 */
[----:B--2---:R1:W-:Y:S01]  /*0450*/  @!P2 STG.E.64 [R8.64+-0x800], R16 ;  /* 0xfff800100800a986 */ /* 0x0043e2000c101b06 */
[----:B------:R-:W-:-:S03]  /*0460*/  IADD3 R0, P2, R0, 0x4, RZ ;  /* 0x0000000400007810 */ /* 0x000fc60007f5e0ff */
[----:B---3--:R1:W-:Y:S01]  /*0470*/  @!P3 STG.E.64 [R8.64], R18 ;  /* 0x000000120800b986 */ /* 0x0083e2000c101b06 */
[----:B------:R-:W-:Y:S01]  /*0480*/  IADD3 R12, P3, R0, R11, RZ ;  /* 0x0000000b000c7210 */ /* 0x000fe20007f7e0ff */
[----:B------:R-:W-:Y:S01]  /*0490*/  IMAD.X R3, RZ, RZ, R3, P2 ;  /* 0x000000ffff037224 */ /* 0x000fe200010e0603 */
[----:B------:R-:W-:Y:S01]  /*04a0*/  IADD3 R22, P2, R22, 0x400, RZ ;  /* 0x0000040016167810 */ /* 0x000fe20007f5e0ff */
[----:B----4-:R1:W-:Y:S01]  /*04b0*/  @!P1 STG.E.64 [R8.64+0x800], R20 ;  /* 0x0008001408009986 */ /* 0x0103e2000c101b06 */
[----:B------:R-:W-:Y:S01]  /*04c0*/  ISETP.NE.U32.AND P1, PT, R12, RZ, PT ;  /* 0x000000ff0c00720c */ /* 0x000fe20003f25070 */
[----:B------:R-:W-:Y:S01]  /*04d0*/  IMAD.X R12, R3, 0x1, R24, P3 ;  /* 0x00000001030c7824 */ /* 0x000fe200018e0618 */
[----:B0-----:R-:W-:Y:S01]  /*04e0*/  IADD3 R6, P3, R6, 0x2000, RZ ;  /* 0x0000200006067810 */ /* 0x001fe20007f7e0ff */
[----:B-----5:R1:W-:Y:S01]  /*04f0*/  @!P4 STG.E.64 [R8.64+-0x1000], R14 ;  /* 0xfff0000e0800c986 */ /* 0x0203e2000c101b06 */
[----:B------:R-:W-:Y:S02]  /*0500*/  IMAD.X R13, RZ, RZ, R13, P2 ;  /* 0x000000ffff0d7224 */ /* 0x000fe400010e060d */
[----:B------:R-:W-:Y:S01]  /*0510*/  ISETP.NE.AND.EX P1, PT, R12, RZ, PT, P1 ;  /* 0x000000ff0c00720c */ /* 0x000fe20003f25310 */
[----:B------:R-:W-:Y:S01]  /*0520*/  IMAD.X R7, RZ, RZ, R7, P3 ;  /* 0x000000ffff077224 */ /* 0x000fe200018e0607 */
[----:B------:R-:W-:-:S05]  /*0530*/  IADD3 R12, P4, R8, 0x2000, RZ ;  /* 0x00002000080c7810 */ /* 0x000fca0007f9e0ff */
[----:B------:R-:W-:-:S06]  /*0540*/  IMAD.X R23, RZ, RZ, R9, P4 ;  /* 0x000000ffff177224 */ /* 0x000fcc00020e0609 */
[----:B-1----:R-:W-:Y:S05]  /*0550*/  @P1 BRA `(.L_x_61) ;  /* 0xfffffdb000001947 */ /* 0x002fea000383ffff */
.L_x_60:
[----:B0-----:R-:W-:Y:S05]  /*0560*/  @!P0 EXIT ;  /* 0x000000000000894d */ /* 0x001fea0003800000 */
[----:B------:R-:W-:Y:S01]  /*0570*/  IMAD R9, R10, UR4, RZ ;  /* 0x000000040a097c24 */ /* 0x000fe2000f8e02ff */
[----:B------:R-:W-:Y:S01]  /*0580*/  SHF.L.U64.HI R11, R0, 0x8, R3 ;  /* 0x00000008000b7819 */ /* 0x000fe20000010203 */
[----:B------:R-:W-:Y:S01]  /*0590*/  IMAD.WIDE.U32 R6, R5, UR4, RZ ;  /* 0x0000000405067c25 */ /* 0x000fe2000f8e00ff */
[----:B------:R-:W-:-:S03]  /*05a0*/  IADD3 R15, P1, RZ, -c[0x0][0x170], RZ ;  /* 0x80005c00ff0f7a10 */ /* 0x000fc60007f3e0ff */
[----:B------:R-:W-:Y:S02]  /*05b0*/  IMAD.SHL.U32 R5, R0, 0x100, RZ ;  /* 0x0000010000057824 */ /* 0x000fe400078e00ff */
[----:B------:R-:W-:Y:S02]  /*05c0*/  IMAD.IADD R13, R7, 0x1, R9 ;  /* 0x00000001070d7824 */ /* 0x000fe400078e0209 */
[C---:B------:R-:W-:Y:S01]  /*05d0*/  IMAD.SHL.U32 R8, R6.reuse, 0x800, RZ ;  /* 0x0000080006087824 */ /* 0x040fe200078e00ff */
[C---:B------:R-:W-:Y:S01]  /*05e0*/  LEA R7, P0, R6.reuse, R5, 0x8 ;  /* 0x0000000506077211 */ /* 0x040fe200078040ff */
[----:B------:R-:W-:Y:S01]  /*05f0*/  IMAD.X R10, RZ, RZ, ~c[0x0][0x174], P1 ;  /* 0x80005d00ff0a7624 */ /* 0x000fe200008e06ff */
[C-C-:B------:R-:W-:Y:S02]  /*0600*/  SHF.L.U64.HI R9, R6.reuse, 0xb, R13.reuse ;  /* 0x0000000b06097819 */ /* 0x140fe4000001020d */
[----:B------:R-:W-:Y:S01]  /*0610*/  LEA.HI.X R5, R6, R11, R13, 0x8, P0 ;  /* 0x0000000b06057211 */ /* 0x000fe200000f440d */
[----:B------:R-:W-:Y:S01]  /*0620*/  IMAD R11, R10, 0x140, RZ ;  /* 0x000001400a0b7824 */ /* 0x000fe200078e02ff */
[C---:B------:R-:W-:Y:S01]  /*0630*/  IADD3 R6, P0, R4.reuse, R7, RZ ;  /* 0x0000000704067210 */ /* 0x040fe20007f1e0ff */
[----:B------:R-:W-:-:S04]  /*0640*/  IMAD.WIDE.U32 R8, R4, 0x8, R8 ;  /* 0x0000000804087825 */ /* 0x000fc800078e0008 */
[----:B------:R-:W-:Y:S01]  /*0650*/  IMAD.X R7, RZ, RZ, R5, P0 ;  /* 0x000000ffff077224 */ /* 0x000fe200000e0605 */
[----:B------:R-:W-:-:S03]  /*0660*/  LEA R10, P0, R0, R8, 0xb ;  /* 0x00000008000a7211 */ /* 0x000fc600078058ff */
[----:B------:R-:W-:Y:S01]  /*0670*/  IMAD.WIDE.U32 R4, R15, 0x140, R6 ;  /* 0x000001400f047825 */ /* 0x000fe200078e0006 */
[----:B------:R-:W-:Y:S02]  /*0680*/  IADD3 R6, P3, RZ, -R2, RZ ;  /* 0x80000002ff067210 */ /* 0x000fe40007f7e0ff */
[C---:B------:R-:W-:Y:S01]  /*0690*/  IADD3 R12, P1, R10.reuse, c[0x0][0x160], RZ ;  /* 0x000058000a0c7a10 */ /* 0x040fe20007f3e0ff */
[----:B------:R-:W-:Y:S01]  /*06a0*/  IMAD.IADD R8, R11, 0x1, R5 ;  /* 0x000000010b087824 */ /* 0x000fe200078e0205 */
[----:B------:R-:W-:Y:S01]  /*06b0*/  IADD3 R10, P2, R10, c[0x0][0x168], RZ ;  /* 0x00005a000a0a7a10 */ /* 0x000fe20007f5e0ff */
[----:B------:R-:W-:Y:S01]  /*06c0*/  IMAD.MOV.U32 R7, RZ, RZ, R4 ;  /* 0x000000ffff077224 */ /* 0x000fe200078e0004 */
[----:B------:R-:W-:Y:S01]  /*06d0*/  LEA.HI.X R3, R0, R9, R3, 0xb, P0 ;  /* 0x0000000900037211 */ /* 0x000fe200000f5c03 */
[----:B------:R-:W-:-:S03]  /*06e0*/  IMAD.X R0, RZ, RZ, -0x1, P3 ;  /* 0xffffffffff007424 */ /* 0x000fc600018e06ff */
[C---:B------:R-:W-:Y:S02]  /*06f0*/  IADD3.X R13, R3.reuse, c[0x0][0x164], RZ, P1, !PT ;  /* 0x00005900030d7a10 */ /* 0x040fe40000ffe4ff */
[----:B------:R-:W-:-:S02]  /*0700*/  IADD3.X R11, R3, c[0x0][0x16c], RZ, P2, !PT ;  /* 0x00005b00030b7a10 */ /* 0x000fc400017fe4ff */
.L_x_62:
        /* <DEDUP_REMOVED lines=20> */
.L_x_63:
        /* <DEDUP_REMOVED lines=11> */
.L_x_79:
